//
// Generated by NVIDIA NVVM Compiler
//
// Compiler Build ID: CL-36424714
// Cuda compilation tools, release 13.0, V13.0.88
// Based on NVVM 20.0.0
//

.version 9.0
.target sm_100
.address_size 64

	// .globl	sqrt_forward_bf16_kernel
.global .align 4 .b8 precalc_xorwow_matrix[102400];
.global .align 4 .b8 precalc_xorwow_offset_matrix[102400];
.global .align 4 .b8 mrg32k3aM1[2304];
.global .align 4 .b8 mrg32k3aM2[2304];
.global .align 4 .b8 mrg32k3aM1SubSeq[2016];
.global .align 4 .b8 mrg32k3aM2SubSeq[2016];
.global .align 4 .b8 mrg32k3aM1Seq[2304];
.global .align 4 .b8 mrg32k3aM2Seq[2304];
.const .align 8 .b8 __cr_lgamma_table[72];

.visible .entry sqrt_forward_bf16_kernel(
	.param .u64 .ptr .align 1 sqrt_forward_bf16_kernel_param_0,
	.param .u32 sqrt_forward_bf16_kernel_param_1
)
{
	.reg .pred 	%p<2>;
	.reg .b16 	%rs<3>;
	.reg .b32 	%r<6>;
	.reg .b32 	%f<3>;
	.reg .b64 	%rd<5>;

	ld.param.u64 	%rd1, [sqrt_forward_bf16_kernel_param_0];
	ld.param.u32 	%r2, [sqrt_forward_bf16_kernel_param_1];
	mov.u32 	%r3, %ctaid.x;
	mov.u32 	%r4, %ntid.x;
	mov.u32 	%r5, %tid.x;
	mad.lo.s32 	%r1, %r3, %r4, %r5;
	setp.ge.s32 	%p1, %r1, %r2;
	@%p1 bra 	$L__BB0_2;
	cvta.to.global.u64 	%rd2, %rd1;
	mul.wide.s32 	%rd3, %r1, 2;
	add.s64 	%rd4, %rd2, %rd3;
	ld.global.u16 	%rs1, [%rd4];
	// begin inline asm
	{ cvt.f32.bf16 %f1, %rs1;}

	// end inline asm
	sqrt.rn.f32 	%f2, %f1;
	// begin inline asm
	{  cvt.rn.bf16.f32 %rs2, %f2;}

	// end inline asm
	st.global.u16 	[%rd4], %rs2;
$L__BB0_2:
	ret;

}
	// .globl	fill_bf16_kernel
.visible .entry fill_bf16_kernel(
	.param .u64 .ptr .align 1 fill_bf16_kernel_param_0,
	.param .align 2 .b8 fill_bf16_kernel_param_1[2],
	.param .u32 fill_bf16_kernel_param_2
)
{
	.reg .pred 	%p<2>;
	.reg .b16 	%rs<2>;
	.reg .b32 	%r<6>;
	.reg .b64 	%rd<5>;

	ld.param.u16 	%rs1, [fill_bf16_kernel_param_1];
	ld.param.u64 	%rd1, [fill_bf16_kernel_param_0];
	ld.param.u32 	%r2, [fill_bf16_kernel_param_2];
	mov.u32 	%r3, %ctaid.x;
	mov.u32 	%r4, %ntid.x;
	mov.u32 	%r5, %tid.x;
	mad.lo.s32 	%r1, %r3, %r4, %r5;
	setp.ge.s32 	%p1, %r1, %r2;
	@%p1 bra 	$L__BB1_2;
	cvta.to.global.u64 	%rd2, %rd1;
	mul.wide.s32 	%rd3, %r1, 2;
	add.s64 	%rd4, %rd2, %rd3;
	st.global.u16 	[%rd4], %rs1;
$L__BB1_2:
	ret;

}
	// .globl	to_f32_bf16_kernel
.visible .entry to_f32_bf16_kernel(
	.param .u64 .ptr .align 1 to_f32_bf16_kernel_param_0,
	.param .u64 .ptr .align 1 to_f32_bf16_kernel_param_1,
	.param .u32 to_f32_bf16_kernel_param_2
)
{
	.reg .pred 	%p<2>;
	.reg .b16 	%rs<2>;
	.reg .b32 	%r<6>;
	.reg .b32 	%f<2>;
	.reg .b64 	%rd<9>;

	ld.param.u64 	%rd1, [to_f32_bf16_kernel_param_0];
	ld.param.u64 	%rd2, [to_f32_bf16_kernel_param_1];
	ld.param.u32 	%r2, [to_f32_bf16_kernel_param_2];
	mov.u32 	%r3, %ctaid.x;
	mov.u32 	%r4, %ntid.x;
	mov.u32 	%r5, %tid.x;
	mad.lo.s32 	%r1, %r3, %r4, %r5;
	setp.ge.s32 	%p1, %r1, %r2;
	@%p1 bra 	$L__BB2_2;
	cvta.to.global.u64 	%rd3, %rd2;
	cvta.to.global.u64 	%rd4, %rd1;
	mul.wide.s32 	%rd5, %r1, 2;
	add.s64 	%rd6, %rd3, %rd5;
	ld.global.u16 	%rs1, [%rd6];
	// begin inline asm
	{ cvt.f32.bf16 %f1, %rs1;}

	// end inline asm
	mul.wide.s32 	%rd7, %r1, 4;
	add.s64 	%rd8, %rd4, %rd7;
	st.global.f32 	[%rd8], %f1;
$L__BB2_2:
	ret;

}
	// .globl	from_f32_bf16_kernel
.visible .entry from_f32_bf16_kernel(
	.param .u64 .ptr .align 1 from_f32_bf16_kernel_param_0,
	.param .u64 .ptr .align 1 from_f32_bf16_kernel_param_1,
	.param .u32 from_f32_bf16_kernel_param_2
)
{
	.reg .pred 	%p<2>;
	.reg .b16 	%rs<2>;
	.reg .b32 	%r<6>;
	.reg .b32 	%f<2>;
	.reg .b64 	%rd<9>;

	ld.param.u64 	%rd1, [from_f32_bf16_kernel_param_0];
	ld.param.u64 	%rd2, [from_f32_bf16_kernel_param_1];
	ld.param.u32 	%r2, [from_f32_bf16_kernel_param_2];
	mov.u32 	%r3, %ctaid.x;
	mov.u32 	%r4, %ntid.x;
	mov.u32 	%r5, %tid.x;
	mad.lo.s32 	%r1, %r3, %r4, %r5;
	setp.ge.s32 	%p1, %r1, %r2;
	@%p1 bra 	$L__BB3_2;
	cvta.to.global.u64 	%rd3, %rd2;
	cvta.to.global.u64 	%rd4, %rd1;
	mul.wide.s32 	%rd5, %r1, 4;
	add.s64 	%rd6, %rd3, %rd5;
	ld.global.f32 	%f1, [%rd6];
	// begin inline asm
	{  cvt.rn.bf16.f32 %rs1, %f1;}

	// end inline asm
	mul.wide.s32 	%rd7, %r1, 2;
	add.s64 	%rd8, %rd4, %rd7;
	st.global.u16 	[%rd8], %rs1;
$L__BB3_2:
	ret;

}
	// .globl	add_forward_bf16_kernel
.visible .entry add_forward_bf16_kernel(
	.param .u64 .ptr .align 1 add_forward_bf16_kernel_param_0,
	.param .u64 .ptr .align 1 add_forward_bf16_kernel_param_1,
	.param .u32 add_forward_bf16_kernel_param_2
)
{
	.reg .pred 	%p<2>;
	.reg .b16 	%rs<4>;
	.reg .b32 	%r<6>;
	.reg .b32 	%f<4>;
	.reg .b64 	%rd<8>;

	ld.param.u64 	%rd1, [add_forward_bf16_kernel_param_0];
	ld.param.u64 	%rd2, [add_forward_bf16_kernel_param_1];
	ld.param.u32 	%r2, [add_forward_bf16_kernel_param_2];
	mov.u32 	%r3, %ctaid.x;
	mov.u32 	%r4, %ntid.x;
	mov.u32 	%r5, %tid.x;
	mad.lo.s32 	%r1, %r3, %r4, %r5;
	setp.ge.s32 	%p1, %r1, %r2;
	@%p1 bra 	$L__BB4_2;
	cvta.to.global.u64 	%rd3, %rd1;
	cvta.to.global.u64 	%rd4, %rd2;
	mul.wide.s32 	%rd5, %r1, 2;
	add.s64 	%rd6, %rd3, %rd5;
	ld.global.u16 	%rs1, [%rd6];
	// begin inline asm
	{ cvt.f32.bf16 %f1, %rs1;}

	// end inline asm
	add.s64 	%rd7, %rd4, %rd5;
	ld.global.u16 	%rs2, [%rd7];
	// begin inline asm
	{ cvt.f32.bf16 %f2, %rs2;}

	// end inline asm
	add.f32 	%f3, %f1, %f2;
	// begin inline asm
	{  cvt.rn.bf16.f32 %rs3, %f3;}

	// end inline asm
	st.global.u16 	[%rd6], %rs3;
$L__BB4_2:
	ret;

}
	// .globl	sub_forward_bf16_kernel
.visible .entry sub_forward_bf16_kernel(
	.param .u64 .ptr .align 1 sub_forward_bf16_kernel_param_0,
	.param .u64 .ptr .align 1 sub_forward_bf16_kernel_param_1,
	.param .u32 sub_forward_bf16_kernel_param_2
)
{
	.reg .pred 	%p<2>;
	.reg .b16 	%rs<4>;
	.reg .b32 	%r<6>;
	.reg .b32 	%f<4>;
	.reg .b64 	%rd<8>;

	ld.param.u64 	%rd1, [sub_forward_bf16_kernel_param_0];
	ld.param.u64 	%rd2, [sub_forward_bf16_kernel_param_1];
	ld.param.u32 	%r2, [sub_forward_bf16_kernel_param_2];
	mov.u32 	%r3, %ctaid.x;
	mov.u32 	%r4, %ntid.x;
	mov.u32 	%r5, %tid.x;
	mad.lo.s32 	%r1, %r3, %r4, %r5;
	setp.ge.s32 	%p1, %r1, %r2;
	@%p1 bra 	$L__BB5_2;
	cvta.to.global.u64 	%rd3, %rd1;
	cvta.to.global.u64 	%rd4, %rd2;
	mul.wide.s32 	%rd5, %r1, 2;
	add.s64 	%rd6, %rd3, %rd5;
	ld.global.u16 	%rs1, [%rd6];
	// begin inline asm
	{ cvt.f32.bf16 %f1, %rs1;}

	// end inline asm
	add.s64 	%rd7, %rd4, %rd5;
	ld.global.u16 	%rs2, [%rd7];
	// begin inline asm
	{ cvt.f32.bf16 %f2, %rs2;}

	// end inline asm
	sub.f32 	%f3, %f1, %f2;
	// begin inline asm
	{  cvt.rn.bf16.f32 %rs3, %f3;}

	// end inline asm
	st.global.u16 	[%rd6], %rs3;
$L__BB5_2:
	ret;

}
	// .globl	mul_forward_bf16_kernel
.visible .entry mul_forward_bf16_kernel(
	.param .u64 .ptr .align 1 mul_forward_bf16_kernel_param_0,
	.param .u64 .ptr .align 1 mul_forward_bf16_kernel_param_1,
	.param .u32 mul_forward_bf16_kernel_param_2
)
{
	.reg .pred 	%p<2>;
	.reg .b16 	%rs<4>;
	.reg .b32 	%r<6>;
	.reg .b32 	%f<4>;
	.reg .b64 	%rd<8>;

	ld.param.u64 	%rd1, [mul_forward_bf16_kernel_param_0];
	ld.param.u64 	%rd2, [mul_forward_bf16_kernel_param_1];
	ld.param.u32 	%r2, [mul_forward_bf16_kernel_param_2];
	mov.u32 	%r3, %ctaid.x;
	mov.u32 	%r4, %ntid.x;
	mov.u32 	%r5, %tid.x;
	mad.lo.s32 	%r1, %r3, %r4, %r5;
	setp.ge.s32 	%p1, %r1, %r2;
	@%p1 bra 	$L__BB6_2;
	cvta.to.global.u64 	%rd3, %rd1;
	cvta.to.global.u64 	%rd4, %rd2;
	mul.wide.s32 	%rd5, %r1, 2;
	add.s64 	%rd6, %rd3, %rd5;
	ld.global.u16 	%rs1, [%rd6];
	// begin inline asm
	{ cvt.f32.bf16 %f1, %rs1;}

	// end inline asm
	add.s64 	%rd7, %rd4, %rd5;
	ld.global.u16 	%rs2, [%rd7];
	// begin inline asm
	{ cvt.f32.bf16 %f2, %rs2;}

	// end inline asm
	mul.f32 	%f3, %f1, %f2;
	// begin inline asm
	{  cvt.rn.bf16.f32 %rs3, %f3;}

	// end inline asm
	st.global.u16 	[%rd6], %rs3;
$L__BB6_2:
	ret;

}
	// .globl	div_forward_bf16_kernel
.visible .entry div_forward_bf16_kernel(
	.param .u64 .ptr .align 1 div_forward_bf16_kernel_param_0,
	.param .u64 .ptr .align 1 div_forward_bf16_kernel_param_1,
	.param .u32 div_forward_bf16_kernel_param_2
)
{
	.reg .pred 	%p<2>;
	.reg .b16 	%rs<4>;
	.reg .b32 	%r<6>;
	.reg .b32 	%f<4>;
	.reg .b64 	%rd<8>;

	ld.param.u64 	%rd1, [div_forward_bf16_kernel_param_0];
	ld.param.u64 	%rd2, [div_forward_bf16_kernel_param_1];
	ld.param.u32 	%r2, [div_forward_bf16_kernel_param_2];
	mov.u32 	%r3, %ctaid.x;
	mov.u32 	%r4, %ntid.x;
	mov.u32 	%r5, %tid.x;
	mad.lo.s32 	%r1, %r3, %r4, %r5;
	setp.ge.s32 	%p1, %r1, %r2;
	@%p1 bra 	$L__BB7_2;
	cvta.to.global.u64 	%rd3, %rd1;
	cvta.to.global.u64 	%rd4, %rd2;
	mul.wide.s32 	%rd5, %r1, 2;
	add.s64 	%rd6, %rd3, %rd5;
	ld.global.u16 	%rs1, [%rd6];
	// begin inline asm
	{ cvt.f32.bf16 %f1, %rs1;}

	// end inline asm
	add.s64 	%rd7, %rd4, %rd5;
	ld.global.u16 	%rs2, [%rd7];
	// begin inline asm
	{ cvt.f32.bf16 %f2, %rs2;}

	// end inline asm
	div.rn.f32 	%f3, %f1, %f2;
	// begin inline asm
	{  cvt.rn.bf16.f32 %rs3, %f3;}

	// end inline asm
	st.global.u16 	[%rd6], %rs3;
$L__BB7_2:
	ret;

}
	// .globl	add_scalar_forward_bf16_kernel
.visible .entry add_scalar_forward_bf16_kernel(
	.param .u64 .ptr .align 1 add_scalar_forward_bf16_kernel_param_0,
	.param .f32 add_scalar_forward_bf16_kernel_param_1,
	.param .u32 add_scalar_forward_bf16_kernel_param_2
)
{
	.reg .pred 	%p<2>;
	.reg .b16 	%rs<3>;
	.reg .b32 	%r<6>;
	.reg .b32 	%f<4>;
	.reg .b64 	%rd<5>;

	ld.param.u64 	%rd1, [add_scalar_forward_bf16_kernel_param_0];
	ld.param.f32 	%f1, [add_scalar_forward_bf16_kernel_param_1];
	ld.param.u32 	%r2, [add_scalar_forward_bf16_kernel_param_2];
	mov.u32 	%r3, %ctaid.x;
	mov.u32 	%r4, %ntid.x;
	mov.u32 	%r5, %tid.x;
	mad.lo.s32 	%r1, %r3, %r4, %r5;
	setp.ge.s32 	%p1, %r1, %r2;
	@%p1 bra 	$L__BB8_2;
	cvta.to.global.u64 	%rd2, %rd1;
	mul.wide.s32 	%rd3, %r1, 2;
	add.s64 	%rd4, %rd2, %rd3;
	ld.global.u16 	%rs1, [%rd4];
	// begin inline asm
	{ cvt.f32.bf16 %f2, %rs1;}

	// end inline asm
	add.f32 	%f3, %f1, %f2;
	// begin inline asm
	{  cvt.rn.bf16.f32 %rs2, %f3;}

	// end inline asm
	st.global.u16 	[%rd4], %rs2;
$L__BB8_2:
	ret;

}
	// .globl	sub_scalar_forward_bf16_kernel
.visible .entry sub_scalar_forward_bf16_kernel(
	.param .u64 .ptr .align 1 sub_scalar_forward_bf16_kernel_param_0,
	.param .f32 sub_scalar_forward_bf16_kernel_param_1,
	.param .u32 sub_scalar_forward_bf16_kernel_param_2
)
{
	.reg .pred 	%p<2>;
	.reg .b16 	%rs<3>;
	.reg .b32 	%r<6>;
	.reg .b32 	%f<4>;
	.reg .b64 	%rd<5>;

	ld.param.u64 	%rd1, [sub_scalar_forward_bf16_kernel_param_0];
	ld.param.f32 	%f1, [sub_scalar_forward_bf16_kernel_param_1];
	ld.param.u32 	%r2, [sub_scalar_forward_bf16_kernel_param_2];
	mov.u32 	%r3, %ctaid.x;
	mov.u32 	%r4, %ntid.x;
	mov.u32 	%r5, %tid.x;
	mad.lo.s32 	%r1, %r3, %r4, %r5;
	setp.ge.s32 	%p1, %r1, %r2;
	@%p1 bra 	$L__BB9_2;
	cvta.to.global.u64 	%rd2, %rd1;
	mul.wide.s32 	%rd3, %r1, 2;
	add.s64 	%rd4, %rd2, %rd3;
	ld.global.u16 	%rs1, [%rd4];
	// begin inline asm
	{ cvt.f32.bf16 %f2, %rs1;}

	// end inline asm
	sub.f32 	%f3, %f2, %f1;
	// begin inline asm
	{  cvt.rn.bf16.f32 %rs2, %f3;}

	// end inline asm
	st.global.u16 	[%rd4], %rs2;
$L__BB9_2:
	ret;

}
	// .globl	mul_scalar_forward_bf16_kernel
.visible .entry mul_scalar_forward_bf16_kernel(
	.param .u64 .ptr .align 1 mul_scalar_forward_bf16_kernel_param_0,
	.param .f32 mul_scalar_forward_bf16_kernel_param_1,
	.param .u32 mul_scalar_forward_bf16_kernel_param_2
)
{
	.reg .pred 	%p<2>;
	.reg .b16 	%rs<3>;
	.reg .b32 	%r<6>;
	.reg .b32 	%f<4>;
	.reg .b64 	%rd<5>;

	ld.param.u64 	%rd1, [mul_scalar_forward_bf16_kernel_param_0];
	ld.param.f32 	%f1, [mul_scalar_forward_bf16_kernel_param_1];
	ld.param.u32 	%r2, [mul_scalar_forward_bf16_kernel_param_2];
	mov.u32 	%r3, %ctaid.x;
	mov.u32 	%r4, %ntid.x;
	mov.u32 	%r5, %tid.x;
	mad.lo.s32 	%r1, %r3, %r4, %r5;
	setp.ge.s32 	%p1, %r1, %r2;
	@%p1 bra 	$L__BB10_2;
	cvta.to.global.u64 	%rd2, %rd1;
	mul.wide.s32 	%rd3, %r1, 2;
	add.s64 	%rd4, %rd2, %rd3;
	ld.global.u16 	%rs1, [%rd4];
	// begin inline asm
	{ cvt.f32.bf16 %f2, %rs1;}

	// end inline asm
	mul.f32 	%f3, %f1, %f2;
	// begin inline asm
	{  cvt.rn.bf16.f32 %rs2, %f3;}

	// end inline asm
	st.global.u16 	[%rd4], %rs2;
$L__BB10_2:
	ret;

}
	// .globl	div_scalar_forward_bf16_kernel
.visible .entry div_scalar_forward_bf16_kernel(
	.param .u64 .ptr .align 1 div_scalar_forward_bf16_kernel_param_0,
	.param .f32 div_scalar_forward_bf16_kernel_param_1,
	.param .u32 div_scalar_forward_bf16_kernel_param_2
)
{
	.reg .pred 	%p<2>;
	.reg .b16 	%rs<3>;
	.reg .b32 	%r<6>;
	.reg .b32 	%f<4>;
	.reg .b64 	%rd<5>;

	ld.param.u64 	%rd1, [div_scalar_forward_bf16_kernel_param_0];
	ld.param.f32 	%f1, [div_scalar_forward_bf16_kernel_param_1];
	ld.param.u32 	%r2, [div_scalar_forward_bf16_kernel_param_2];
	mov.u32 	%r3, %ctaid.x;
	mov.u32 	%r4, %ntid.x;
	mov.u32 	%r5, %tid.x;
	mad.lo.s32 	%r1, %r3, %r4, %r5;
	setp.ge.s32 	%p1, %r1, %r2;
	@%p1 bra 	$L__BB11_2;
	cvta.to.global.u64 	%rd2, %rd1;
	mul.wide.s32 	%rd3, %r1, 2;
	add.s64 	%rd4, %rd2, %rd3;
	ld.global.u16 	%rs1, [%rd4];
	// begin inline asm
	{ cvt.f32.bf16 %f2, %rs1;}

	// end inline asm
	div.rn.f32 	%f3, %f2, %f1;
	// begin inline asm
	{  cvt.rn.bf16.f32 %rs2, %f3;}

	// end inline asm
	st.global.u16 	[%rd4], %rs2;
$L__BB11_2:
	ret;

}


// ===== COMPILED SASS (sm_100) =====

	.target	sm_100

	.elftype	@"ET_EXEC"


//--------------------- .note.nv.tkinfo           --------------------------
	.section	.note.nv.tkinfo,"",@"SHT_NOTE"
	.sectionflags	@"SHF_NOTE_NV_TKINFO"
	.tkinfo
        /*0018*/ 	.word	0x00000002
        /*0030*/ 	.string	""
        /*0030*/ 	.string	"ptxas"
        /*0030*/ 	.string	"Cuda compilation tools, release 13.0, V13.0.88"
        /*0030*/ 	.string	"Build cuda_13.0.r13.0/compiler.36424714_0"
        /*0030*/ 	.string	"-arch sm_100 -m 64 "



//--------------------- .note.nv.cuinfo           --------------------------
	.section	.note.nv.cuinfo,"",@"SHT_NOTE"
	.sectionflags	@"SHF_NOTE_NV_CUINFO"
        /*0018*/ 	.short	0x0002
        /*001a*/ 	.short	0x0064
        /*001c*/ 	.short	0x0082
	.zero		2


//--------------------- .nv.info                  --------------------------
	.section	.nv.info,"",@"SHT_CUDA_INFO"
	.align	4


	//----- nvinfo : EIATTR_REGCOUNT
	.align		4
        /*0000*/ 	.byte	0x04, 0x2f
        /*0002*/ 	.short	(.L_10 - .L_9)
	.align		4
.L_9:
        /*0004*/ 	.word	index@(sqrt_forward_bf16_kernel)
        /*0008*/ 	.word	0x0000000c


	//----- nvinfo : EIATTR_FRAME_SIZE
	.align		4
.L_10:
        /*000c*/ 	.byte	0x04, 0x11
        /*000e*/ 	.short	(.L_12 - .L_11)
	.align		4
.L_11:
        /*0010*/ 	.word	index@($__internal_2_$__cuda_sm20_sqrt_rn_f32_slowpath)
        /*0014*/ 	.word	0x00000000


	//----- nvinfo : EIATTR_FRAME_SIZE
	.align		4
.L_12:
        /*0018*/ 	.byte	0x04, 0x11
        /*001a*/ 	.short	(.L_14 - .L_13)
	.align		4
.L_13:
        /*001c*/ 	.word	index@(sqrt_forward_bf16_kernel)
        /*0020*/ 	.word	0x00000000


	//----- nvinfo : EIATTR_REGCOUNT
	.align		4
.L_14:
        /*0024*/ 	.byte	0x04, 0x2f
        /*0026*/ 	.short	(.L_16 - .L_15)
	.align		4
.L_15:
        /*0028*/ 	.word	index@(fill_bf16_kernel)
        /*002c*/ 	.word	0x0000000a


	//----- nvinfo : EIATTR_FRAME_SIZE
	.align		4
.L_16:
        /*0030*/ 	.byte	0x04, 0x11
        /*0032*/ 	.short	(.L_18 - .L_17)
	.align		4
.L_17:
        /*0034*/ 	.word	index@(fill_bf16_kernel)
        /*0038*/ 	.word	0x00000000


	//----- nvinfo : EIATTR_REGCOUNT
	.align		4
.L_18:
        /*003c*/ 	.byte	0x04, 0x2f
        /*003e*/ 	.short	(.L_20 - .L_19)
	.align		4
.L_19:
        /*0040*/ 	.word	index@(to_f32_bf16_kernel)
        /*0044*/ 	.word	0x0000000a


	//----- nvinfo : EIATTR_FRAME_SIZE
	.align		4
.L_20:
        /*0048*/ 	.byte	0x04, 0x11
        /*004a*/ 	.short	(.L_22 - .L_21)
	.align		4
.L_21:
        /*004c*/ 	.word	index@(to_f32_bf16_kernel)
        /*0050*/ 	.word	0x00000000


	//----- nvinfo : EIATTR_REGCOUNT
	.align		4
.L_22:
        /*0054*/ 	.byte	0x04, 0x2f
        /*0056*/ 	.short	(.L_24 - .L_23)
	.align		4
.L_23:
        /*0058*/ 	.word	index@(from_f32_bf16_kernel)
        /*005c*/ 	.word	0x0000000a


	//----- nvinfo : EIATTR_FRAME_SIZE
	.align		4
.L_24:
        /*0060*/ 	.byte	0x04, 0x11
        /*0062*/ 	.short	(.L_26 - .L_25)
	.align		4
.L_25:
        /*0064*/ 	.word	index@(from_f32_bf16_kernel)
        /*0068*/ 	.word	0x00000000


	//----- nvinfo : EIATTR_REGCOUNT
	.align		4
.L_26:
        /*006c*/ 	.byte	0x04, 0x2f
        /*006e*/ 	.short	(.L_28 - .L_27)
	.align		4
.L_27:
        /*0070*/ 	.word	index@(add_forward_bf16_kernel)
        /*0074*/ 	.word	0x0000000a


	//----- nvinfo : EIATTR_FRAME_SIZE
	.align		4
.L_28:
        /*0078*/ 	.byte	0x04, 0x11
        /*007a*/ 	.short	(.L_30 - .L_29)
	.align		4
.L_29:
        /*007c*/ 	.word	index@(add_forward_bf16_kernel)
        /*0080*/ 	.word	0x00000000


	//----- nvinfo : EIATTR_REGCOUNT
	.align		4
.L_30:
        /*0084*/ 	.byte	0x04, 0x2f
        /*0086*/ 	.short	(.L_32 - .L_31)
	.align		4
.L_31:
        /*0088*/ 	.word	index@(sub_forward_bf16_kernel)
        /*008c*/ 	.word	0x0000000a


	//----- nvinfo : EIATTR_FRAME_SIZE
	.align		4
.L_32:
        /*0090*/ 	.byte	0x04, 0x11
        /*0092*/ 	.short	(.L_34 - .L_33)
	.align		4
.L_33:
        /*0094*/ 	.word	index@(sub_forward_bf16_kernel)
        /*0098*/ 	.word	0x00000000


	//----- nvinfo : EIATTR_REGCOUNT
	.align		4
.L_34:
        /*009c*/ 	.byte	0x04, 0x2f
        /*009e*/ 	.short	(.L_36 - .L_35)
	.align		4
.L_35:
        /*00a0*/ 	.word	index@(mul_forward_bf16_kernel)
        /*00a4*/ 	.word	0x0000000a


	//----- nvinfo : EIATTR_FRAME_SIZE
	.align		4
.L_36:
        /*00a8*/ 	.byte	0x04, 0x11
        /*00aa*/ 	.short	(.L_38 - .L_37)
	.align		4
.L_37:
        /*00ac*/ 	.word	index@(mul_forward_bf16_kernel)
        /*00b0*/ 	.word	0x00000000


	//----- nvinfo : EIATTR_REGCOUNT
	.align		4
.L_38:
        /*00b4*/ 	.byte	0x04, 0x2f
        /*00b6*/ 	.short	(.L_40 - .L_39)
	.align		4
.L_39:
        /*00b8*/ 	.word	index@(div_forward_bf16_kernel)
        /*00bc*/ 	.word	0x00000010


	//----- nvinfo : EIATTR_FRAME_SIZE
	.align		4
.L_40:
        /*00c0*/ 	.byte	0x04, 0x11
        /*00c2*/ 	.short	(.L_42 - .L_41)
	.align		4
.L_41:
        /*00c4*/ 	.word	index@($__internal_1_$__cuda_sm3x_div_rn_noftz_f32_slowpath)
        /*00c8*/ 	.word	0x00000000


	//----- nvinfo : EIATTR_FRAME_SIZE
	.align		4
.L_42:
        /*00cc*/ 	.byte	0x04, 0x11
        /*00ce*/ 	.short	(.L_44 - .L_43)
	.align		4
.L_43:
        /*00d0*/ 	.word	index@(div_forward_bf16_kernel)
        /*00d4*/ 	.word	0x00000000


	//----- nvinfo : EIATTR_REGCOUNT
	.align		4
.L_44:
        /*00d8*/ 	.byte	0x04, 0x2f
        /*00da*/ 	.short	(.L_46 - .L_45)
	.align		4
.L_45:
        /*00dc*/ 	.word	index@(add_scalar_forward_bf16_kernel)
        /*00e0*/ 	.word	0x00000008


	//----- nvinfo : EIATTR_FRAME_SIZE
	.align		4
.L_46:
        /*00e4*/ 	.byte	0x04, 0x11
        /*00e6*/ 	.short	(.L_48 - .L_47)
	.align		4
.L_47:
        /*00e8*/ 	.word	index@(add_scalar_forward_bf16_kernel)
        /*00ec*/ 	.word	0x00000000


	//----- nvinfo : EIATTR_REGCOUNT
	.align		4
.L_48:
        /*00f0*/ 	.byte	0x04, 0x2f
        /*00f2*/ 	.short	(.L_50 - .L_49)
	.align		4
.L_49:
        /*00f4*/ 	.word	index@(sub_scalar_forward_bf16_kernel)
        /*00f8*/ 	.word	0x00000008


	//----- nvinfo : EIATTR_FRAME_SIZE
	.align		4
.L_50:
        /*00fc*/ 	.byte	0x04, 0x11
        /*00fe*/ 	.short	(.L_52 - .L_51)
	.align		4
.L_51:
        /*0100*/ 	.word	index@(sub_scalar_forward_bf16_kernel)
        /*0104*/ 	.word	0x00000000


	//----- nvinfo : EIATTR_REGCOUNT
	.align		4
.L_52:
        /*0108*/ 	.byte	0x04, 0x2f
        /*010a*/ 	.short	(.L_54 - .L_53)
	.align		4
.L_53:
        /*010c*/ 	.word	index@(mul_scalar_forward_bf16_kernel)
        /*0110*/ 	.word	0x00000008


	//----- nvinfo : EIATTR_FRAME_SIZE
	.align		4
.L_54:
        /*0114*/ 	.byte	0x04, 0x11
        /*0116*/ 	.short	(.L_56 - .L_55)
	.align		4
.L_55:
        /*0118*/ 	.word	index@(mul_scalar_forward_bf16_kernel)
        /*011c*/ 	.word	0x00000000


	//----- nvinfo : EIATTR_REGCOUNT
	.align		4
.L_56:
        /*0120*/ 	.byte	0x04, 0x2f
        /*0122*/ 	.short	(.L_58 - .L_57)
	.align		4
.L_57:
        /*0124*/ 	.word	index@(div_scalar_forward_bf16_kernel)
        /*0128*/ 	.word	0x00000010


	//----- nvinfo : EIATTR_FRAME_SIZE
	.align		4
.L_58:
        /*012c*/ 	.byte	0x04, 0x11
        /*012e*/ 	.short	(.L_60 - .L_59)
	.align		4
.L_59:
        /*0130*/ 	.word	index@($__internal_0_$__cuda_sm3x_div_rn_noftz_f32_slowpath)
        /*0134*/ 	.word	0x00000000


	//----- nvinfo : EIATTR_FRAME_SIZE
	.align		4
.L_60:
        /*0138*/ 	.byte	0x04, 0x11
        /*013a*/ 	.short	(.L_62 - .L_61)
	.align		4
.L_61:
        /*013c*/ 	.word	index@(div_scalar_forward_bf16_kernel)
        /*0140*/ 	.word	0x00000000


	//----- nvinfo : EIATTR_MIN_STACK_SIZE
	.align		4
.L_62:
        /*0144*/ 	.byte	0x04, 0x12
        /*0146*/ 	.short	(.L_64 - .L_63)
	.align		4
.L_63:
        /*0148*/ 	.word	index@(div_scalar_forward_bf16_kernel)
        /*014c*/ 	.word	0x00000000


	//----- nvinfo : EIATTR_MIN_STACK_SIZE
	.align		4
.L_64:
        /*0150*/ 	.byte	0x04, 0x12
        /*0152*/ 	.short	(.L_66 - .L_65)
	.align		4
.L_65:
        /*0154*/ 	.word	index@(mul_scalar_forward_bf16_kernel)
        /*0158*/ 	.word	0x00000000


	//----- nvinfo : EIATTR_MIN_STACK_SIZE
	.align		4
.L_66:
        /*015c*/ 	.byte	0x04, 0x12
        /*015e*/ 	.short	(.L_68 - .L_67)
	.align		4
.L_67:
        /*0160*/ 	.word	index@(sub_scalar_forward_bf16_kernel)
        /*0164*/ 	.word	0x00000000


	//----- nvinfo : EIATTR_MIN_STACK_SIZE
	.align		4
.L_68:
        /*0168*/ 	.byte	0x04, 0x12
        /*016a*/ 	.short	(.L_70 - .L_69)
	.align		4
.L_69:
        /*016c*/ 	.word	index@(add_scalar_forward_bf16_kernel)
        /*0170*/ 	.word	0x00000000


	//----- nvinfo : EIATTR_MIN_STACK_SIZE
	.align		4
.L_70:
        /*0174*/ 	.byte	0x04, 0x12
        /*0176*/ 	.short	(.L_72 - .L_71)
	.align		4
.L_71:
        /*0178*/ 	.word	index@(div_forward_bf16_kernel)
        /*017c*/ 	.word	0x00000000


	//----- nvinfo : EIATTR_MIN_STACK_SIZE
	.align		4
.L_72:
        /*0180*/ 	.byte	0x04, 0x12
        /*0182*/ 	.short	(.L_74 - .L_73)
	.align		4
.L_73:
        /*0184*/ 	.word	index@(mul_forward_bf16_kernel)
        /*0188*/ 	.word	0x00000000


	//----- nvinfo : EIATTR_MIN_STACK_SIZE
	.align		4
.L_74:
        /*018c*/ 	.byte	0x04, 0x12
        /*018e*/ 	.short	(.L_76 - .L_75)
	.align		4
.L_75:
        /*0190*/ 	.word	index@(sub_forward_bf16_kernel)
        /*0194*/ 	.word	0x00000000


	//----- nvinfo : EIATTR_MIN_STACK_SIZE
	.align		4
.L_76:
        /*0198*/ 	.byte	0x04, 0x12
        /*019a*/ 	.short	(.L_78 - .L_77)
	.align		4
.L_77:
        /*019c*/ 	.word	index@(add_forward_bf16_kernel)
        /*01a0*/ 	.word	0x00000000


	//----- nvinfo : EIATTR_MIN_STACK_SIZE
	.align		4
.L_78:
        /*01a4*/ 	.byte	0x04, 0x12
        /*01a6*/ 	.short	(.L_80 - .L_79)
	.align		4
.L_79:
        /*01a8*/ 	.word	index@(from_f32_bf16_kernel)
        /*01ac*/ 	.word	0x00000000


	//----- nvinfo : EIATTR_MIN_STACK_SIZE
	.align		4
.L_80:
        /*01b0*/ 	.byte	0x04, 0x12
        /*01b2*/ 	.short	(.L_82 - .L_81)
	.align		4
.L_81:
        /*01b4*/ 	.word	index@(to_f32_bf16_kernel)
        /*01b8*/ 	.word	0x00000000


	//----- nvinfo : EIATTR_MIN_STACK_SIZE
	.align		4
.L_82:
        /*01bc*/ 	.byte	0x04, 0x12
        /*01be*/ 	.short	(.L_84 - .L_83)
	.align		4
.L_83:
        /*01c0*/ 	.word	index@(fill_bf16_kernel)
        /*01c4*/ 	.word	0x00000000


	//----- nvinfo : EIATTR_MIN_STACK_SIZE
	.align		4
.L_84:
        /*01c8*/ 	.byte	0x04, 0x12
        /*01ca*/ 	.short	(.L_86 - .L_85)
	.align		4
.L_85:
        /*01cc*/ 	.word	index@(sqrt_forward_bf16_kernel)
        /*01d0*/ 	.word	0x00000000
.L_86:


//--------------------- .nv.compat                --------------------------
	.section	.nv.compat,"",@"SHT_CUDA_COMPAT_INFO"
	.align	4
        /*0000*/ 	.byte	0x02, 0x09, 0x00, 0x00, 0x02, 0x02, 0x01, 0x00, 0x02, 0x05, 0x05, 0x00, 0x03, 0x07, 0x01, 0x01
        /*0010*/ 	.byte	0x02, 0x03, 0x00, 0x00, 0x02, 0x06, 0x01, 0x00, 0x04, 0x0b, 0x08, 0x00, 0x01, 0x00, 0x00, 0x00
        /*0020*/ 	.byte	0x00, 0x00, 0x00, 0x00


//--------------------- .nv.info.div_scalar_forward_bf16_kernel --------------------------
	.section	.nv.info.div_scalar_forward_bf16_kernel,"",@"SHT_CUDA_INFO"
	.sectionflags	@""
	.align	4


	//----- nvinfo : EIATTR_CUDA_API_VERSION
	.align		4
        /*0000*/ 	.byte	0x04, 0x37
        /*0002*/ 	.short	(.L_88 - .L_87)
.L_87:
        /*0004*/ 	.word	0x00000082


	//----- nvinfo : EIATTR_KPARAM_INFO
	.align		4
.L_88:
        /*0008*/ 	.byte	0x04, 0x17
        /*000a*/ 	.short	(.L_90 - .L_89)
.L_89:
        /*000c*/ 	.word	0x00000000
        /*0010*/ 	.short	0x0002
        /*0012*/ 	.short	0x000c
        /*0014*/ 	.byte	0x00, 0xf0, 0x11, 0x00


	//----- nvinfo : EIATTR_KPARAM_INFO
	.align		4
.L_90:
        /*0018*/ 	.byte	0x04, 0x17
        /*001a*/ 	.short	(.L_92 - .L_91)
.L_91:
        /*001c*/ 	.word	0x00000000
        /*0020*/ 	.short	0x0001
        /*0022*/ 	.short	0x0008
        /*0024*/ 	.byte	0x00, 0xf0, 0x11, 0x00


	//----- nvinfo : EIATTR_KPARAM_INFO
	.align		4
.L_92:
        /*0028*/ 	.byte	0x04, 0x17
        /*002a*/ 	.short	(.L_94 - .L_93)
.L_93:
        /*002c*/ 	.word	0x00000000
        /*0030*/ 	.short	0x0000
        /*0032*/ 	.short	0x0000
        /*0034*/ 	.byte	0x00, 0xf5, 0x21, 0x00


	//----- nvinfo : EIATTR_SPARSE_MMA_MASK
	.align		4
.L_94:
        /*0038*/ 	.byte	0x03, 0x50
        /*003a*/ 	.short	0x0000


	//----- nvinfo : EIATTR_MAXREG_COUNT
	.align		4
        /*003c*/ 	.byte	0x03, 0x1b
        /*003e*/ 	.short	0x00ff


	//----- nvinfo : EIATTR_MERCURY_ISA_VERSION
	.align		4
        /*0040*/ 	.byte	0x03, 0x5f
        /*0042*/ 	.short	0x0101


	//----- nvinfo : EIATTR_VRC_CTA_INIT_COUNT
	.align		4
        /*0044*/ 	.byte	0x02, 0x4a
	.zero		1
	.zero		1


	//----- nvinfo : EIATTR_EXIT_INSTR_OFFSETS
	.align		4
        /*0048*/ 	.byte	0x04, 0x1c
        /*004a*/ 	.short	(.L_96 - .L_95)


	//   ....[0]....
.L_95:
        /*004c*/ 	.word	0x00000070


	//   ....[1]....
        /*0050*/ 	.word	0x000001d0


	//----- nvinfo : EIATTR_CRS_STACK_SIZE
	.align		4
.L_96:
        /*0054*/ 	.byte	0x04, 0x1e
        /*0056*/ 	.short	(.L_98 - .L_97)
.L_97:
        /*0058*/ 	.word	0x00000000


	//----- nvinfo : EIATTR_CBANK_PARAM_SIZE
	.align		4
.L_98:
        /*005c*/ 	.byte	0x03, 0x19
        /*005e*/ 	.short	0x0010


	//----- nvinfo : EIATTR_PARAM_CBANK
	.align		4
        /*0060*/ 	.byte	0x04, 0x0a
        /*0062*/ 	.short	(.L_100 - .L_99)
	.align		4
.L_99:
        /*0064*/ 	.word	index@(.nv.constant0.div_scalar_forward_bf16_kernel)
        /*0068*/ 	.short	0x0380
        /*006a*/ 	.short	0x0010


	//----- nvinfo : EIATTR_SW_WAR
	.align		4
.L_100:
        /*006c*/ 	.byte	0x04, 0x36
        /*006e*/ 	.short	(.L_102 - .L_101)
.L_101:
        /*0070*/ 	.word	0x00000008
.L_102:


//--------------------- .nv.info.mul_scalar_forward_bf16_kernel --------------------------
	.section	.nv.info.mul_scalar_forward_bf16_kernel,"",@"SHT_CUDA_INFO"
	.sectionflags	@""
	.align	4


	//----- nvinfo : EIATTR_CUDA_API_VERSION
	.align		4
        /*0000*/ 	.byte	0x04, 0x37
        /*0002*/ 	.short	(.L_104 - .L_103)
.L_103:
        /*0004*/ 	.word	0x00000082


	//----- nvinfo : EIATTR_KPARAM_INFO
	.align		4
.L_104:
        /*0008*/ 	.byte	0x04, 0x17
        /*000a*/ 	.short	(.L_106 - .L_105)
.L_105:
        /*000c*/ 	.word	0x00000000
        /*0010*/ 	.short	0x0002
        /*0012*/ 	.short	0x000c
        /*0014*/ 	.byte	0x00, 0xf0, 0x11, 0x00


	//----- nvinfo : EIATTR_KPARAM_INFO
	.align		4
.L_106:
        /*0018*/ 	.byte	0x04, 0x17
        /*001a*/ 	.short	(.L_108 - .L_107)
.L_107:
        /*001c*/ 	.word	0x00000000
        /*0020*/ 	.short	0x0001
        /*0022*/ 	.short	0x0008
        /*0024*/ 	.byte	0x00, 0xf0, 0x11, 0x00


	//----- nvinfo : EIATTR_KPARAM_INFO
	.align		4
.L_108:
        /*0028*/ 	.byte	0x04, 0x17
        /*002a*/ 	.short	(.L_110 - .L_109)
.L_109:
        /*002c*/ 	.word	0x00000000
        /*0030*/ 	.short	0x0000
        /*0032*/ 	.short	0x0000
        /*0034*/ 	.byte	0x00, 0xf5, 0x21, 0x00


	//----- nvinfo : EIATTR_SPARSE_MMA_MASK
	.align		4
.L_110:
        /*0038*/ 	.byte	0x03, 0x50
        /*003a*/ 	.short	0x0000


	//----- nvinfo : EIATTR_MAXREG_COUNT
	.align		4
        /*003c*/ 	.byte	0x03, 0x1b
        /*003e*/ 	.short	0x00ff


	//----- nvinfo : EIATTR_MERCURY_ISA_VERSION
	.align		4
        /*0040*/ 	.byte	0x03, 0x5f
        /*0042*/ 	.short	0x0101


	//----- nvinfo : EIATTR_VRC_CTA_INIT_COUNT
	.align		4
        /*0044*/ 	.byte	0x02, 0x4a
	.zero		1
	.zero		1


	//----- nvinfo : EIATTR_EXIT_INSTR_OFFSETS
	.align		4
        /*0048*/ 	.byte	0x04, 0x1c
        /*004a*/ 	.short	(.L_112 - .L_111)


	//   ....[0]....
.L_111:
        /*004c*/ 	.word	0x00000070


	//   ....[1]....
        /*0050*/ 	.word	0x00000110


	//----- nvinfo : EIATTR_CBANK_PARAM_SIZE
	.align		4
.L_112:
        /*0054*/ 	.byte	0x03, 0x19
        /*0056*/ 	.short	0x0010


	//----- nvinfo : EIATTR_PARAM_CBANK
	.align		4
        /*0058*/ 	.byte	0x04, 0x0a
        /*005a*/ 	.short	(.L_114 - .L_113)
	.align		4
.L_113:
        /*005c*/ 	.word	index@(.nv.constant0.mul_scalar_forward_bf16_kernel)
        /*0060*/ 	.short	0x0380
        /*0062*/ 	.short	0x0010


	//----- nvinfo : EIATTR_SW_WAR
	.align		4
.L_114:
        /*0064*/ 	.byte	0x04, 0x36
        /*0066*/ 	.short	(.L_116 - .L_115)
.L_115:
        /*0068*/ 	.word	0x00000008
.L_116:


//--------------------- .nv.info.sub_scalar_forward_bf16_kernel --------------------------
	.section	.nv.info.sub_scalar_forward_bf16_kernel,"",@"SHT_CUDA_INFO"
	.sectionflags	@""
	.align	4


	//----- nvinfo : EIATTR_CUDA_API_VERSION
	.align		4
        /*0000*/ 	.byte	0x04, 0x37
        /*0002*/ 	.short	(.L_118 - .L_117)
.L_117:
        /*0004*/ 	.word	0x00000082


	//----- nvinfo : EIATTR_KPARAM_INFO
	.align		4
.L_118:
        /*0008*/ 	.byte	0x04, 0x17
        /*000a*/ 	.short	(.L_120 - .L_119)
.L_119:
        /*000c*/ 	.word	0x00000000
        /*0010*/ 	.short	0x0002
        /*0012*/ 	.short	0x000c
        /*0014*/ 	.byte	0x00, 0xf0, 0x11, 0x00


	//----- nvinfo : EIATTR_KPARAM_INFO
	.align		4
.L_120:
        /*0018*/ 	.byte	0x04, 0x17
        /*001a*/ 	.short	(.L_122 - .L_121)
.L_121:
        /*001c*/ 	.word	0x00000000
        /*0020*/ 	.short	0x0001
        /*0022*/ 	.short	0x0008
        /*0024*/ 	.byte	0x00, 0xf0, 0x11, 0x00


	//----- nvinfo : EIATTR_KPARAM_INFO
	.align		4
.L_122:
        /*0028*/ 	.byte	0x04, 0x17
        /*002a*/ 	.short	(.L_124 - .L_123)
.L_123:
        /*002c*/ 	.word	0x00000000
        /*0030*/ 	.short	0x0000
        /*0032*/ 	.short	0x0000
        /*0034*/ 	.byte	0x00, 0xf5, 0x21, 0x00


	//----- nvinfo : EIATTR_SPARSE_MMA_MASK
	.align		4
.L_124:
        /*0038*/ 	.byte	0x03, 0x50
        /*003a*/ 	.short	0x0000


	//----- nvinfo : EIATTR_MAXREG_COUNT
	.align		4
        /*003c*/ 	.byte	0x03, 0x1b
        /*003e*/ 	.short	0x00ff


	//----- nvinfo : EIATTR_MERCURY_ISA_VERSION
	.align		4
        /*0040*/ 	.byte	0x03, 0x5f
        /*0042*/ 	.short	0x0101


	//----- nvinfo : EIATTR_VRC_CTA_INIT_COUNT
	.align		4
        /*0044*/ 	.byte	0x02, 0x4a
	.zero		1
	.zero		1


	//----- nvinfo : EIATTR_EXIT_INSTR_OFFSETS
	.align		4
        /*0048*/ 	.byte	0x04, 0x1c
        /*004a*/ 	.short	(.L_126 - .L_125)


	//   ....[0]....
.L_125:
        /*004c*/ 	.word	0x00000070


	//   ....[1]....
        /*0050*/ 	.word	0x00000110


	//----- nvinfo : EIATTR_CBANK_PARAM_SIZE
	.align		4
.L_126:
        /*0054*/ 	.byte	0x03, 0x19
        /*0056*/ 	.short	0x0010


	//----- nvinfo : EIATTR_PARAM_CBANK
	.align		4
        /*0058*/ 	.byte	0x04, 0x0a
        /*005a*/ 	.short	(.L_128 - .L_127)
	.align		4
.L_127:
        /*005c*/ 	.word	index@(.nv.constant0.sub_scalar_forward_bf16_kernel)
        /*0060*/ 	.short	0x0380
        /*0062*/ 	.short	0x0010


	//----- nvinfo : EIATTR_SW_WAR
	.align		4
.L_128:
        /*0064*/ 	.byte	0x04, 0x36
        /*0066*/ 	.short	(.L_130 - .L_129)
.L_129:
        /*0068*/ 	.word	0x00000008
.L_130:


//--------------------- .nv.info.add_scalar_forward_bf16_kernel --------------------------
	.section	.nv.info.add_scalar_forward_bf16_kernel,"",@"SHT_CUDA_INFO"
	.sectionflags	@""
	.align	4


	//----- nvinfo : EIATTR_CUDA_API_VERSION
	.align		4
        /*0000*/ 	.byte	0x04, 0x37
        /*0002*/ 	.short	(.L_132 - .L_131)
.L_131:
        /*0004*/ 	.word	0x00000082


	//----- nvinfo : EIATTR_KPARAM_INFO
	.align		4
.L_132:
        /*0008*/ 	.byte	0x04, 0x17
        /*000a*/ 	.short	(.L_134 - .L_133)
.L_133:
        /*000c*/ 	.word	0x00000000
        /*0010*/ 	.short	0x0002
        /*0012*/ 	.short	0x000c
        /*0014*/ 	.byte	0x00, 0xf0, 0x11, 0x00


	//----- nvinfo : EIATTR_KPARAM_INFO
	.align		4
.L_134:
        /*0018*/ 	.byte	0x04, 0x17
        /*001a*/ 	.short	(.L_136 - .L_135)
.L_135:
        /*001c*/ 	.word	0x00000000
        /*0020*/ 	.short	0x0001
        /*0022*/ 	.short	0x0008
        /*0024*/ 	.byte	0x00, 0xf0, 0x11, 0x00


	//----- nvinfo : EIATTR_KPARAM_INFO
	.align		4
.L_136:
        /*0028*/ 	.byte	0x04, 0x17
        /*002a*/ 	.short	(.L_138 - .L_137)
.L_137:
        /*002c*/ 	.word	0x00000000
        /*0030*/ 	.short	0x0000
        /*0032*/ 	.short	0x0000
        /*0034*/ 	.byte	0x00, 0xf5, 0x21, 0x00


	//----- nvinfo : EIATTR_SPARSE_MMA_MASK
	.align		4
.L_138:
        /*0038*/ 	.byte	0x03, 0x50
        /*003a*/ 	.short	0x0000


	//----- nvinfo : EIATTR_MAXREG_COUNT
	.align		4
        /*003c*/ 	.byte	0x03, 0x1b
        /*003e*/ 	.short	0x00ff


	//----- nvinfo : EIATTR_MERCURY_ISA_VERSION
	.align		4
        /*0040*/ 	.byte	0x03, 0x5f
        /*0042*/ 	.short	0x0101


	//----- nvinfo : EIATTR_VRC_CTA_INIT_COUNT
	.align		4
        /*0044*/ 	.byte	0x02, 0x4a
	.zero		1
	.zero		1


	//----- nvinfo : EIATTR_EXIT_INSTR_OFFSETS
	.align		4
        /*0048*/ 	.byte	0x04, 0x1c
        /*004a*/ 	.short	(.L_140 - .L_139)


	//   ....[0]....
.L_139:
        /*004c*/ 	.word	0x00000070


	//   ....[1]....
        /*0050*/ 	.word	0x00000110


	//----- nvinfo : EIATTR_CBANK_PARAM_SIZE
	.align		4
.L_140:
        /*0054*/ 	.byte	0x03, 0x19
        /*0056*/ 	.short	0x0010


	//----- nvinfo : EIATTR_PARAM_CBANK
	.align		4
        /*0058*/ 	.byte	0x04, 0x0a
        /*005a*/ 	.short	(.L_142 - .L_141)
	.align		4
.L_141:
        /*005c*/ 	.word	index@(.nv.constant0.add_scalar_forward_bf16_kernel)
        /*0060*/ 	.short	0x0380
        /*0062*/ 	.short	0x0010


	//----- nvinfo : EIATTR_SW_WAR
	.align		4
.L_142:
        /*0064*/ 	.byte	0x04, 0x36
        /*0066*/ 	.short	(.L_144 - .L_143)
.L_143:
        /*0068*/ 	.word	0x00000008
.L_144:


//--------------------- .nv.info.div_forward_bf16_kernel --------------------------
	.section	.nv.info.div_forward_bf16_kernel,"",@"SHT_CUDA_INFO"
	.sectionflags	@""
	.align	4


	//----- nvinfo : EIATTR_CUDA_API_VERSION
	.align		4
        /*0000*/ 	.byte	0x04, 0x37
        /*0002*/ 	.short	(.L_146 - .L_145)
.L_145:
        /*0004*/ 	.word	0x00000082


	//----- nvinfo : EIATTR_KPARAM_INFO
	.align		4
.L_146:
        /*0008*/ 	.byte	0x04, 0x17
        /*000a*/ 	.short	(.L_148 - .L_147)
.L_147:
        /*000c*/ 	.word	0x00000000
        /*0010*/ 	.short	0x0002
        /*0012*/ 	.short	0x0010
        /*0014*/ 	.byte	0x00, 0xf0, 0x11, 0x00


	//----- nvinfo : EIATTR_KPARAM_INFO
	.align		4
.L_148:
        /*0018*/ 	.byte	0x04, 0x17
        /*001a*/ 	.short	(.L_150 - .L_149)
.L_149:
        /*001c*/ 	.word	0x00000000
        /*0020*/ 	.short	0x0001
        /*0022*/ 	.short	0x0008
        /*0024*/ 	.byte	0x00, 0xf5, 0x21, 0x00


	//----- nvinfo : EIATTR_KPARAM_INFO
	.align		4
.L_150:
        /*0028*/ 	.byte	0x04, 0x17
        /*002a*/ 	.short	(.L_152 - .L_151)
.L_151:
        /*002c*/ 	.word	0x00000000
        /*0030*/ 	.short	0x0000
        /*0032*/ 	.short	0x0000
        /*0034*/ 	.byte	0x00, 0xf5, 0x21, 0x00


	//----- nvinfo : EIATTR_SPARSE_MMA_MASK
	.align		4
.L_152:
        /*0038*/ 	.byte	0x03, 0x50
        /*003a*/ 	.short	0x0000


	//----- nvinfo : EIATTR_MAXREG_COUNT
	.align		4
        /*003c*/ 	.byte	0x03, 0x1b
        /*003e*/ 	.short	0x00ff


	//----- nvinfo : EIATTR_MERCURY_ISA_VERSION
	.align		4
        /*0040*/ 	.byte	0x03, 0x5f
        /*0042*/ 	.short	0x0101


	//----- nvinfo : EIATTR_VRC_CTA_INIT_COUNT
	.align		4
        /*0044*/ 	.byte	0x02, 0x4a
	.zero		1
	.zero		1


	//----- nvinfo : EIATTR_EXIT_INSTR_OFFSETS
	.align		4
        /*0048*/ 	.byte	0x04, 0x1c
        /*004a*/ 	.short	(.L_154 - .L_153)


	//   ....[0]....
.L_153:
        /*004c*/ 	.word	0x00000070


	//   ....[1]....
        /*0050*/ 	.word	0x00000200


	//----- nvinfo : EIATTR_CRS_STACK_SIZE
	.align		4
.L_154:
        /*0054*/ 	.byte	0x04, 0x1e
        /*0056*/ 	.short	(.L_156 - .L_155)
.L_155:
        /*0058*/ 	.word	0x00000000


	//----- nvinfo : EIATTR_CBANK_PARAM_SIZE
	.align		4
.L_156:
        /*005c*/ 	.byte	0x03, 0x19
        /*005e*/ 	.short	0x0014


	//----- nvinfo : EIATTR_PARAM_CBANK
	.align		4
        /*0060*/ 	.byte	0x04, 0x0a
        /*0062*/ 	.short	(.L_158 - .L_157)
	.align		4
.L_157:
        /*0064*/ 	.word	index@(.nv.constant0.div_forward_bf16_kernel)
        /*0068*/ 	.short	0x0380
        /*006a*/ 	.short	0x0014


	//----- nvinfo : EIATTR_SW_WAR
	.align		4
.L_158:
        /*006c*/ 	.byte	0x04, 0x36
        /*006e*/ 	.short	(.L_160 - .L_159)
.L_159:
        /*0070*/ 	.word	0x00000008
.L_160:


//--------------------- .nv.info.mul_forward_bf16_kernel --------------------------
	.section	.nv.info.mul_forward_bf16_kernel,"",@"SHT_CUDA_INFO"
	.sectionflags	@""
	.align	4


	//----- nvinfo : EIATTR_CUDA_API_VERSION
	.align		4
        /*0000*/ 	.byte	0x04, 0x37
        /*0002*/ 	.short	(.L_162 - .L_161)
.L_161:
        /*0004*/ 	.word	0x00000082


	//----- nvinfo : EIATTR_KPARAM_INFO
	.align		4
.L_162:
        /*0008*/ 	.byte	0x04, 0x17
        /*000a*/ 	.short	(.L_164 - .L_163)
.L_163:
        /*000c*/ 	.word	0x00000000
        /*0010*/ 	.short	0x0002
        /*0012*/ 	.short	0x0010
        /*0014*/ 	.byte	0x00, 0xf0, 0x11, 0x00


	//----- nvinfo : EIATTR_KPARAM_INFO
	.align		4
.L_164:
        /*0018*/ 	.byte	0x04, 0x17
        /*001a*/ 	.short	(.L_166 - .L_165)
.L_165:
        /*001c*/ 	.word	0x00000000
        /*0020*/ 	.short	0x0001
        /*0022*/ 	.short	0x0008
        /*0024*/ 	.byte	0x00, 0xf5, 0x21, 0x00


	//----- nvinfo : EIATTR_KPARAM_INFO
	.align		4
.L_166:
        /*0028*/ 	.byte	0x04, 0x17
        /*002a*/ 	.short	(.L_168 - .L_167)
.L_167:
        /*002c*/ 	.word	0x00000000
        /*0030*/ 	.short	0x0000
        /*0032*/ 	.short	0x0000
        /*0034*/ 	.byte	0x00, 0xf5, 0x21, 0x00


	//----- nvinfo : EIATTR_SPARSE_MMA_MASK
	.align		4
.L_168:
        /*0038*/ 	.byte	0x03, 0x50
        /*003a*/ 	.short	0x0000


	//----- nvinfo : EIATTR_MAXREG_COUNT
	.align		4
        /*003c*/ 	.byte	0x03, 0x1b
        /*003e*/ 	.short	0x00ff


	//----- nvinfo : EIATTR_MERCURY_ISA_VERSION
	.align		4
        /*0040*/ 	.byte	0x03, 0x5f
        /*0042*/ 	.short	0x0101


	//----- nvinfo : EIATTR_VRC_CTA_INIT_COUNT
	.align		4
        /*0044*/ 	.byte	0x02, 0x4a
	.zero		1
	.zero		1


	//----- nvinfo : EIATTR_EXIT_INSTR_OFFSETS
	.align		4
        /*0048*/ 	.byte	0x04, 0x1c
        /*004a*/ 	.short	(.L_170 - .L_169)


	//   ....[0]....
.L_169:
        /*004c*/ 	.word	0x00000070


	//   ....[1]....
        /*0050*/ 	.word	0x00000140


	//----- nvinfo : EIATTR_CBANK_PARAM_SIZE
	.align		4
.L_170:
        /*0054*/ 	.byte	0x03, 0x19
        /*0056*/ 	.short	0x0014


	//----- nvinfo : EIATTR_PARAM_CBANK
	.align		4
        /*0058*/ 	.byte	0x04, 0x0a
        /*005a*/ 	.short	(.L_172 - .L_171)
	.align		4
.L_171:
        /*005c*/ 	.word	index@(.nv.constant0.mul_forward_bf16_kernel)
        /*0060*/ 	.short	0x0380
        /*0062*/ 	.short	0x0014


	//----- nvinfo : EIATTR_SW_WAR
	.align		4
.L_172:
        /*0064*/ 	.byte	0x04, 0x36
        /*0066*/ 	.short	(.L_174 - .L_173)
.L_173:
        /*0068*/ 	.word	0x00000008
.L_174:


//--------------------- .nv.info.sub_forward_bf16_kernel --------------------------
	.section	.nv.info.sub_forward_bf16_kernel,"",@"SHT_CUDA_INFO"
	.sectionflags	@""
	.align	4


	//----- nvinfo : EIATTR_CUDA_API_VERSION
	.align		4
        /*0000*/ 	.byte	0x04, 0x37
        /*0002*/ 	.short	(.L_176 - .L_175)
.L_175:
        /*0004*/ 	.word	0x00000082


	//----- nvinfo : EIATTR_KPARAM_INFO
	.align		4
.L_176:
        /*0008*/ 	.byte	0x04, 0x17
        /*000a*/ 	.short	(.L_178 - .L_177)
.L_177:
        /*000c*/ 	.word	0x00000000
        /*0010*/ 	.short	0x0002
        /*0012*/ 	.short	0x0010
        /*0014*/ 	.byte	0x00, 0xf0, 0x11, 0x00


	//----- nvinfo : EIATTR_KPARAM_INFO
	.align		4
.L_178:
        /*0018*/ 	.byte	0x04, 0x17
        /*001a*/ 	.short	(.L_180 - .L_179)
.L_179:
        /*001c*/ 	.word	0x00000000
        /*0020*/ 	.short	0x0001
        /*0022*/ 	.short	0x0008
        /*0024*/ 	.byte	0x00, 0xf5, 0x21, 0x00


	//----- nvinfo : EIATTR_KPARAM_INFO
	.align		4
.L_180:
        /*0028*/ 	.byte	0x04, 0x17
        /*002a*/ 	.short	(.L_182 - .L_181)
.L_181:
        /*002c*/ 	.word	0x00000000
        /*0030*/ 	.short	0x0000
        /*0032*/ 	.short	0x0000
        /*0034*/ 	.byte	0x00, 0xf5, 0x21, 0x00


	//----- nvinfo : EIATTR_SPARSE_MMA_MASK
	.align		4
.L_182:
        /*0038*/ 	.byte	0x03, 0x50
        /*003a*/ 	.short	0x0000


	//----- nvinfo : EIATTR_MAXREG_COUNT
	.align		4
        /*003c*/ 	.byte	0x03, 0x1b
        /*003e*/ 	.short	0x00ff


	//----- nvinfo : EIATTR_MERCURY_ISA_VERSION
	.align		4
        /*0040*/ 	.byte	0x03, 0x5f
        /*0042*/ 	.short	0x0101


	//----- nvinfo : EIATTR_VRC_CTA_INIT_COUNT
	.align		4
        /*0044*/ 	.byte	0x02, 0x4a
	.zero		1
	.zero		1


	//----- nvinfo : EIATTR_EXIT_INSTR_OFFSETS
	.align		4
        /*0048*/ 	.byte	0x04, 0x1c
        /*004a*/ 	.short	(.L_184 - .L_183)


	//   ....[0]....
.L_183:
        /*004c*/ 	.word	0x00000070


	//   ....[1]....
        /*0050*/ 	.word	0x00000140


	//----- nvinfo : EIATTR_CBANK_PARAM_SIZE
	.align		4
.L_184:
        /*0054*/ 	.byte	0x03, 0x19
        /*0056*/ 	.short	0x0014


	//----- nvinfo : EIATTR_PARAM_CBANK
	.align		4
        /*0058*/ 	.byte	0x04, 0x0a
        /*005a*/ 	.short	(.L_186 - .L_185)
	.align		4
.L_185:
        /*005c*/ 	.word	index@(.nv.constant0.sub_forward_bf16_kernel)
        /*0060*/ 	.short	0x0380
        /*0062*/ 	.short	0x0014


	//----- nvinfo : EIATTR_SW_WAR
	.align		4
.L_186:
        /*0064*/ 	.byte	0x04, 0x36
        /*0066*/ 	.short	(.L_188 - .L_187)
.L_187:
        /*0068*/ 	.word	0x00000008
.L_188:


//--------------------- .nv.info.add_forward_bf16_kernel --------------------------
	.section	.nv.info.add_forward_bf16_kernel,"",@"SHT_CUDA_INFO"
	.sectionflags	@""
	.align	4


	//----- nvinfo : EIATTR_CUDA_API_VERSION
	.align		4
        /*0000*/ 	.byte	0x04, 0x37
        /*0002*/ 	.short	(.L_190 - .L_189)
.L_189:
        /*0004*/ 	.word	0x00000082


	//----- nvinfo : EIATTR_KPARAM_INFO
	.align		4
.L_190:
        /*0008*/ 	.byte	0x04, 0x17
        /*000a*/ 	.short	(.L_192 - .L_191)
.L_191:
        /*000c*/ 	.word	0x00000000
        /*0010*/ 	.short	0x0002
        /*0012*/ 	.short	0x0010
        /*0014*/ 	.byte	0x00, 0xf0, 0x11, 0x00


	//----- nvinfo : EIATTR_KPARAM_INFO
	.align		4
.L_192:
        /*0018*/ 	.byte	0x04, 0x17
        /*001a*/ 	.short	(.L_194 - .L_193)
.L_193:
        /*001c*/ 	.word	0x00000000
        /*0020*/ 	.short	0x0001
        /*0022*/ 	.short	0x0008
        /*0024*/ 	.byte	0x00, 0xf5, 0x21, 0x00


	//----- nvinfo : EIATTR_KPARAM_INFO
	.align		4
.L_194:
        /*0028*/ 	.byte	0x04, 0x17
        /*002a*/ 	.short	(.L_196 - .L_195)
.L_195:
        /*002c*/ 	.word	0x00000000
        /*0030*/ 	.short	0x0000
        /*0032*/ 	.short	0x0000
        /*0034*/ 	.byte	0x00, 0xf5, 0x21, 0x00


	//----- nvinfo : EIATTR_SPARSE_MMA_MASK
	.align		4
.L_196:
        /*0038*/ 	.byte	0x03, 0x50
        /*003a*/ 	.short	0x0000


	//----- nvinfo : EIATTR_MAXREG_COUNT
	.align		4
        /*003c*/ 	.byte	0x03, 0x1b
        /*003e*/ 	.short	0x00ff


	//----- nvinfo : EIATTR_MERCURY_ISA_VERSION
	.align		4
        /*0040*/ 	.byte	0x03, 0x5f
        /*0042*/ 	.short	0x0101


	//----- nvinfo : EIATTR_VRC_CTA_INIT_COUNT
	.align		4
        /*0044*/ 	.byte	0x02, 0x4a
	.zero		1
	.zero		1


	//----- nvinfo : EIATTR_EXIT_INSTR_OFFSETS
	.align		4
        /*0048*/ 	.byte	0x04, 0x1c
        /*004a*/ 	.short	(.L_198 - .L_197)


	//   ....[0]....
.L_197:
        /*004c*/ 	.word	0x00000070


	//   ....[1]....
        /*0050*/ 	.word	0x00000140


	//----- nvinfo : EIATTR_CBANK_PARAM_SIZE
	.align		4
.L_198:
        /*0054*/ 	.byte	0x03, 0x19
        /*0056*/ 	.short	0x0014


	//----- nvinfo : EIATTR_PARAM_CBANK
	.align		4
        /*0058*/ 	.byte	0x04, 0x0a
        /*005a*/ 	.short	(.L_200 - .L_199)
	.align		4
.L_199:
        /*005c*/ 	.word	index@(.nv.constant0.add_forward_bf16_kernel)
        /*0060*/ 	.short	0x0380
        /*0062*/ 	.short	0x0014


	//----- nvinfo : EIATTR_SW_WAR
	.align		4
.L_200:
        /*0064*/ 	.byte	0x04, 0x36
        /*0066*/ 	.short	(.L_202 - .L_201)
.L_201:
        /*0068*/ 	.word	0x00000008
.L_202:


//--------------------- .nv.info.from_f32_bf16_kernel --------------------------
	.section	.nv.info.from_f32_bf16_kernel,"",@"SHT_CUDA_INFO"
	.sectionflags	@""
	.align	4


	//----- nvinfo : EIATTR_CUDA_API_VERSION
	.align		4
        /*0000*/ 	.byte	0x04, 0x37
        /*0002*/ 	.short	(.L_204 - .L_203)
.L_203:
        /*0004*/ 	.word	0x00000082


	//----- nvinfo : EIATTR_KPARAM_INFO
	.align		4
.L_204:
        /*0008*/ 	.byte	0x04, 0x17
        /*000a*/ 	.short	(.L_206 - .L_205)
.L_205:
        /*000c*/ 	.word	0x00000000
        /*0010*/ 	.short	0x0002
        /*0012*/ 	.short	0x0010
        /*0014*/ 	.byte	0x00, 0xf0, 0x11, 0x00


	//----- nvinfo : EIATTR_KPARAM_INFO
	.align		4
.L_206:
        /*0018*/ 	.byte	0x04, 0x17
        /*001a*/ 	.short	(.L_208 - .L_207)
.L_207:
        /*001c*/ 	.word	0x00000000
        /*0020*/ 	.short	0x0001
        /*0022*/ 	.short	0x0008
        /*0024*/ 	.byte	0x00, 0xf5, 0x21, 0x00


	//----- nvinfo : EIATTR_KPARAM_INFO
	.align		4
.L_208:
        /*0028*/ 	.byte	0x04, 0x17
        /*002a*/ 	.short	(.L_210 - .L_209)
.L_209:
        /*002c*/ 	.word	0x00000000
        /*0030*/ 	.short	0x0000
        /*0032*/ 	.short	0x0000
        /*0034*/ 	.byte	0x00, 0xf5, 0x21, 0x00


	//----- nvinfo : EIATTR_SPARSE_MMA_MASK
	.align		4
.L_210:
        /*0038*/ 	.byte	0x03, 0x50
        /*003a*/ 	.short	0x0000


	//----- nvinfo : EIATTR_MAXREG_COUNT
	.align		4
        /*003c*/ 	.byte	0x03, 0x1b
        /*003e*/ 	.short	0x00ff


	//----- nvinfo : EIATTR_MERCURY_ISA_VERSION
	.align		4
        /*0040*/ 	.byte	0x03, 0x5f
        /*0042*/ 	.short	0x0101


	//----- nvinfo : EIATTR_VRC_CTA_INIT_COUNT
	.align		4
        /*0044*/ 	.byte	0x02, 0x4a
	.zero		1
	.zero		1


	//----- nvinfo : EIATTR_EXIT_INSTR_OFFSETS
	.align		4
        /*0048*/ 	.byte	0x04, 0x1c
        /*004a*/ 	.short	(.L_212 - .L_211)


	//   ....[0]....
.L_211:
        /*004c*/ 	.word	0x00000070


	//   ....[1]....
        /*0050*/ 	.word	0x00000100


	//----- nvinfo : EIATTR_CBANK_PARAM_SIZE
	.align		4
.L_212:
        /*0054*/ 	.byte	0x03, 0x19
        /*0056*/ 	.short	0x0014


	//----- nvinfo : EIATTR_PARAM_CBANK
	.align		4
        /*0058*/ 	.byte	0x04, 0x0a
        /*005a*/ 	.short	(.L_214 - .L_213)
	.align		4
.L_213:
        /*005c*/ 	.word	index@(.nv.constant0.from_f32_bf16_kernel)
        /*0060*/ 	.short	0x0380
        /*0062*/ 	.short	0x0014


	//----- nvinfo : EIATTR_SW_WAR
	.align		4
.L_214:
        /*0064*/ 	.byte	0x04, 0x36
        /*0066*/ 	.short	(.L_216 - .L_215)
.L_215:
        /*0068*/ 	.word	0x00000008
.L_216:


//--------------------- .nv.info.to_f32_bf16_kernel --------------------------
	.section	.nv.info.to_f32_bf16_kernel,"",@"SHT_CUDA_INFO"
	.sectionflags	@""
	.align	4


	//----- nvinfo : EIATTR_CUDA_API_VERSION
	.align		4
        /*0000*/ 	.byte	0x04, 0x37
        /*0002*/ 	.short	(.L_218 - .L_217)
.L_217:
        /*0004*/ 	.word	0x00000082


	//----- nvinfo : EIATTR_KPARAM_INFO
	.align		4
.L_218:
        /*0008*/ 	.byte	0x04, 0x17
        /*000a*/ 	.short	(.L_220 - .L_219)
.L_219:
        /*000c*/ 	.word	0x00000000
        /*0010*/ 	.short	0x0002
        /*0012*/ 	.short	0x0010
        /*0014*/ 	.byte	0x00, 0xf0, 0x11, 0x00


	//----- nvinfo : EIATTR_KPARAM_INFO
	.align		4
.L_220:
        /*0018*/ 	.byte	0x04, 0x17
        /*001a*/ 	.short	(.L_222 - .L_221)
.L_221:
        /*001c*/ 	.word	0x00000000
        /*0020*/ 	.short	0x0001
        /*0022*/ 	.short	0x0008
        /*0024*/ 	.byte	0x00, 0xf5, 0x21, 0x00


	//----- nvinfo : EIATTR_KPARAM_INFO
	.align		4
.L_222:
        /*0028*/ 	.byte	0x04, 0x17
        /*002a*/ 	.short	(.L_224 - .L_223)
.L_223:
        /*002c*/ 	.word	0x00000000
        /*0030*/ 	.short	0x0000
        /*0032*/ 	.short	0x0000
        /*0034*/ 	.byte	0x00, 0xf5, 0x21, 0x00


	//----- nvinfo : EIATTR_SPARSE_MMA_MASK
	.align		4
.L_224:
        /*0038*/ 	.byte	0x03, 0x50
        /*003a*/ 	.short	0x0000


	//----- nvinfo : EIATTR_MAXREG_COUNT
	.align		4
        /*003c*/ 	.byte	0x03, 0x1b
        /*003e*/ 	.short	0x00ff


	//----- nvinfo : EIATTR_MERCURY_ISA_VERSION
	.align		4
        /*0040*/ 	.byte	0x03, 0x5f
        /*0042*/ 	.short	0x0101


	//----- nvinfo : EIATTR_VRC_CTA_INIT_COUNT
	.align		4
        /*0044*/ 	.byte	0x02, 0x4a
	.zero		1
	.zero		1


	//----- nvinfo : EIATTR_EXIT_INSTR_OFFSETS
	.align		4
        /*0048*/ 	.byte	0x04, 0x1c
        /*004a*/ 	.short	(.L_226 - .L_225)


	//   ....[0]....
.L_225:
        /*004c*/ 	.word	0x00000070


	//   ....[1]....
        /*0050*/ 	.word	0x00000100


	//----- nvinfo : EIATTR_CBANK_PARAM_SIZE
	.align		4
.L_226:
        /*0054*/ 	.byte	0x03, 0x19
        /*0056*/ 	.short	0x0014


	//----- nvinfo : EIATTR_PARAM_CBANK
	.align		4
        /*0058*/ 	.byte	0x04, 0x0a
        /*005a*/ 	.short	(.L_228 - .L_227)
	.align		4
.L_227:
        /*005c*/ 	.word	index@(.nv.constant0.to_f32_bf16_kernel)
        /*0060*/ 	.short	0x0380
        /*0062*/ 	.short	0x0014


	//----- nvinfo : EIATTR_SW_WAR
	.align		4
.L_228:
        /*0064*/ 	.byte	0x04, 0x36
        /*0066*/ 	.short	(.L_230 - .L_229)
.L_229:
        /*0068*/ 	.word	0x00000008
.L_230:


//--------------------- .nv.info.fill_bf16_kernel --------------------------
	.section	.nv.info.fill_bf16_kernel,"",@"SHT_CUDA_INFO"
	.sectionflags	@""
	.align	4


	//----- nvinfo : EIATTR_CUDA_API_VERSION
	.align		4
        /*0000*/ 	.byte	0x04, 0x37
        /*0002*/ 	.short	(.L_232 - .L_231)
.L_231:
        /*0004*/ 	.word	0x00000082


	//----- nvinfo : EIATTR_KPARAM_INFO
	.align		4
.L_232:
        /*0008*/ 	.byte	0x04, 0x17
        /*000a*/ 	.short	(.L_234 - .L_233)
.L_233:
        /*000c*/ 	.word	0x00000000
        /*0010*/ 	.short	0x0002
        /*0012*/ 	.short	0x000c
        /*0014*/ 	.byte	0x00, 0xf0, 0x11, 0x00


	//----- nvinfo : EIATTR_KPARAM_INFO
	.align		4
.L_234:
        /*0018*/ 	.byte	0x04, 0x17
        /*001a*/ 	.short	(.L_236 - .L_235)
.L_235:
        /*001c*/ 	.word	0x00000000
        /*0020*/ 	.short	0x0001
        /*0022*/ 	.short	0x0008
        /*0024*/ 	.byte	0x00, 0xf0, 0x09, 0x00


	//----- nvinfo : EIATTR_KPARAM_INFO
	.align		4
.L_236:
        /*0028*/ 	.byte	0x04, 0x17
        /*002a*/ 	.short	(.L_238 - .L_237)
.L_237:
        /*002c*/ 	.word	0x00000000
        /*0030*/ 	.short	0x0000
        /*0032*/ 	.short	0x0000
        /*0034*/ 	.byte	0x00, 0xf5, 0x21, 0x00


	//----- nvinfo : EIATTR_SPARSE_MMA_MASK
	.align		4
.L_238:
        /*0038*/ 	.byte	0x03, 0x50
        /*003a*/ 	.short	0x0000


	//----- nvinfo : EIATTR_MAXREG_COUNT
	.align		4
        /*003c*/ 	.byte	0x03, 0x1b
        /*003e*/ 	.short	0x00ff


	//----- nvinfo : EIATTR_MERCURY_ISA_VERSION
	.align		4
        /*0040*/ 	.byte	0x03, 0x5f
        /*0042*/ 	.short	0x0101


	//----- nvinfo : EIATTR_VRC_CTA_INIT_COUNT
	.align		4
        /*0044*/ 	.byte	0x02, 0x4a
	.zero		1
	.zero		1


	//----- nvinfo : EIATTR_EXIT_INSTR_OFFSETS
	.align		4
        /*0048*/ 	.byte	0x04, 0x1c
        /*004a*/ 	.short	(.L_240 - .L_239)


	//   ....[0]....
.L_239:
        /*004c*/ 	.word	0x00000070


	//   ....[1]....
        /*0050*/ 	.word	0x000000d0


	//----- nvinfo : EIATTR_CBANK_PARAM_SIZE
	.align		4
.L_240:
        /*0054*/ 	.byte	0x03, 0x19
        /*0056*/ 	.short	0x0010


	//----- nvinfo : EIATTR_PARAM_CBANK
	.align		4
        /*0058*/ 	.byte	0x04, 0x0a
        /*005a*/ 	.short	(.L_242 - .L_241)
	.align		4
.L_241:
        /*005c*/ 	.word	index@(.nv.constant0.fill_bf16_kernel)
        /*0060*/ 	.short	0x0380
        /*0062*/ 	.short	0x0010


	//----- nvinfo : EIATTR_SW_WAR
	.align		4
.L_242:
        /*0064*/ 	.byte	0x04, 0x36
        /*0066*/ 	.short	(.L_244 - .L_243)
.L_243:
        /*0068*/ 	.word	0x00000008
.L_244:


//--------------------- .nv.info.sqrt_forward_bf16_kernel --------------------------
	.section	.nv.info.sqrt_forward_bf16_kernel,"",@"SHT_CUDA_INFO"
	.sectionflags	@""
	.align	4


	//----- nvinfo : EIATTR_CUDA_API_VERSION
	.align		4
        /*0000*/ 	.byte	0x04, 0x37
        /*0002*/ 	.short	(.L_246 - .L_245)
.L_245:
        /*0004*/ 	.word	0x00000082


	//----- nvinfo : EIATTR_KPARAM_INFO
	.align		4
.L_246:
        /*0008*/ 	.byte	0x04, 0x17
        /*000a*/ 	.short	(.L_248 - .L_247)
.L_247:
        /*000c*/ 	.word	0x00000000
        /*0010*/ 	.short	0x0001
        /*0012*/ 	.short	0x0008
        /*0014*/ 	.byte	0x00, 0xf0, 0x11, 0x00


	//----- nvinfo : EIATTR_KPARAM_INFO
	.align		4
.L_248:
        /*0018*/ 	.byte	0x04, 0x17
        /*001a*/ 	.short	(.L_250 - .L_249)
.L_249:
        /*001c*/ 	.word	0x00000000
        /*0020*/ 	.short	0x0000
        /*0022*/ 	.short	0x0000
        /*0024*/ 	.byte	0x00, 0xf5, 0x21, 0x00


	//----- nvinfo : EIATTR_SPARSE_MMA_MASK
	.align		4
.L_250:
        /*0028*/ 	.byte	0x03, 0x50
        /*002a*/ 	.short	0x0000


	//----- nvinfo : EIATTR_MAXREG_COUNT
	.align		4
        /*002c*/ 	.byte	0x03, 0x1b
        /*002e*/ 	.short	0x00ff


	//----- nvinfo : EIATTR_MERCURY_ISA_VERSION
	.align		4
        /*0030*/ 	.byte	0x03, 0x5f
        /*0032*/ 	.short	0x0101


	//----- nvinfo : EIATTR_VRC_CTA_INIT_COUNT
	.align		4
        /*0034*/ 	.byte	0x02, 0x4a
	.zero		1
	.zero		1


	//----- nvinfo : EIATTR_EXIT_INSTR_OFFSETS
	.align		4
        /*0038*/ 	.byte	0x04, 0x1c
        /*003a*/ 	.short	(.L_252 - .L_251)


	//   ....[0]....
.L_251:
        /*003c*/ 	.word	0x00000070


	//   ....[1]....
        /*0040*/ 	.word	0x000001c0


	//----- nvinfo : EIATTR_CRS_STACK_SIZE
	.align		4
.L_252:
        /*0044*/ 	.byte	0x04, 0x1e
        /*0046*/ 	.short	(.L_254 - .L_253)
.L_253:
        /*0048*/ 	.word	0x00000000


	//----- nvinfo : EIATTR_CBANK_PARAM_SIZE
	.align		4
.L_254:
        /*004c*/ 	.byte	0x03, 0x19
        /*004e*/ 	.short	0x000c


	//----- nvinfo : EIATTR_PARAM_CBANK
	.align		4
        /*0050*/ 	.byte	0x04, 0x0a
        /*0052*/ 	.short	(.L_256 - .L_255)
	.align		4
.L_255:
        /*0054*/ 	.word	index@(.nv.constant0.sqrt_forward_bf16_kernel)
        /*0058*/ 	.short	0x0380
        /*005a*/ 	.short	0x000c


	//----- nvinfo : EIATTR_SW_WAR
	.align		4
.L_256:
        /*005c*/ 	.byte	0x04, 0x36
        /*005e*/ 	.short	(.L_258 - .L_257)
.L_257:
        /*0060*/ 	.word	0x00000008
.L_258:


//--------------------- .nv.callgraph             --------------------------
	.section	.nv.callgraph,"",@"SHT_CUDA_CALLGRAPH"
	.align	4
	.sectionentsize	8
	.align		4
        /*0000*/ 	.word	0x00000000
	.align		4
        /*0004*/ 	.word	0xffffffff
	.align		4
        /*0008*/ 	.word	0x00000000
	.align		4
        /*000c*/ 	.word	0xfffffffe
	.align		4
        /*0010*/ 	.word	0x00000000
	.align		4
        /*0014*/ 	.word	0xfffffffd
	.align		4
        /*0018*/ 	.word	0x00000000
	.align		4
        /*001c*/ 	.word	0xfffffffc


//--------------------- .nv.constant4             --------------------------
	.section	.nv.constant4,"a",@progbits
	.align	8
	.align		8
.nv.constant4:
        /*0000*/ 	.dword	precalc_xorwow_matrix
	.align		8
        /*0008*/ 	.dword	precalc_xorwow_offset_matrix
	.align		8
        /*0010*/ 	.dword	mrg32k3aM1
	.align		8
        /*0018*/ 	.dword	mrg32k3aM2
	.align		8
        /*0020*/ 	.dword	mrg32k3aM1SubSeq
	.align		8
        /*0028*/ 	.dword	mrg32k3aM2SubSeq
	.align		8
        /*0030*/ 	.dword	mrg32k3aM1Seq
	.align		8
        /*0038*/ 	.dword	mrg32k3aM2Seq


//--------------------- .nv.constant3             --------------------------
	.section	.nv.constant3,"a",@progbits
	.align	8
.nv.constant3:
	.type		__cr_lgamma_table,@object
	.size		__cr_lgamma_table,(.L_8 - __cr_lgamma_table)
__cr_lgamma_table:
        /*0000*/ 	.byte	0x00, 0x00, 0x00, 0x00, 0x00, 0x00, 0x00, 0x00, 0x00, 0x00, 0x00, 0x00, 0x00, 0x00, 0x00, 0x00
        /*0010*/ 	.byte	0xef, 0x39, 0xfa, 0xfe, 0x42, 0x2e, 0xe6, 0x3f, 0x02, 0x20, 0x2a, 0xfa, 0x0b, 0xab, 0xfc, 0x3f
        /*0020*/ 	.byte	0xf9, 0x2c, 0x92, 0x7c, 0xa7, 0x6c, 0x09, 0x40, 0xc9, 0x79, 0x44, 0x3c, 0x64, 0x26, 0x13, 0x40
        /*0030*/ 	.byte	0xca, 0x01, 0xcf, 0x3a, 0x27, 0x51, 0x1a, 0x40, 0x30, 0xcc, 0x2d, 0xf3, 0xe1, 0x0c, 0x21, 0x40
        /*0040*/ 	.byte	0x0d, 0xb7, 0xfc, 0x82, 0x8e, 0x35, 0x25, 0x40
.L_8:


//--------------------- .text.div_scalar_forward_bf16_kernel --------------------------
	.section	.text.div_scalar_forward_bf16_kernel,"ax",@progbits
	.align	128
        .global         div_scalar_forward_bf16_kernel
        .type           div_scalar_forward_bf16_kernel,@function
        .size           div_scalar_forward_bf16_kernel,(.L_x_42 - div_scalar_forward_bf16_kernel)
        .other          div_scalar_forward_bf16_kernel,@"STO_CUDA_ENTRY STV_DEFAULT"
div_scalar_forward_bf16_kernel:
.text.div_scalar_forward_bf16_kernel:
[----:B------:R-:W-:Y:S01]  /*0000*/  LDC R1, c[0x0][0x37c] ;  /* 0x0000df00ff017b82 */ /* 0x000fe20000000800 */
[----:B------:R-:W0:Y:S07]  /*0010*/  S2R R0, SR_TID.X ;  /* 0x0000000000007919 */ /* 0x000e2e0000002100 */
[----:B------:R-:W0:Y:S01]  /*0020*/  S2UR UR4, SR_CTAID.X ;  /* 0x00000000000479c3 */ /* 0x000e220000002500 */
[----:B------:R-:W1:Y:S07]  /*0030*/  LDCU UR5, c[0x0][0x38c] ;  /* 0x00007180ff0577ac */ /* 0x000e6e0008000800 */
[----:B------:R-:W0:Y:S02]  /*0040*/  LDC R3, c[0x0][0x360] ;  /* 0x0000d800ff037b82 */ /* 0x000e240000000800 */
[----:B0-----:R-:W-:-:S05]  /*0050*/  IMAD R3, R3, UR4, R0 ;  /* 0x0000000403037c24 */ /* 0x001fca000f8e0200 */
[----:B-1----:R-:W-:-:S13]  /*0060*/  ISETP.GE.AND P0, PT, R3, UR5, PT ;  /* 0x0000000503007c0c */ /* 0x002fda000bf06270 */
[----:B------:R-:W-:Y:S05]  /*0070*/  @P0 EXIT ;  /* 0x000000000000094d */ /* 0x000fea0003800000 */
[----:B------:R-:W0:Y:S01]  /*0080*/  LDC.64 R4, c[0x0][0x380] ;  /* 0x0000e000ff047b82 */ /* 0x000e220000000a00 */
[----:B------:R-:W1:Y:S07]  /*0090*/  LDCU.64 UR4, c[0x0][0x358] ;  /* 0x00006b00ff0477ac */ /* 0x000e6e0008000a00 */
[----:B------:R-:W2:Y:S01]  /*00a0*/  LDC R7, c[0x0][0x388] ;  /* 0x0000e200ff077b82 */ /* 0x000ea20000000800 */
[----:B0-----:R-:W-:-:S05]  /*00b0*/  IMAD.WIDE R4, R3, 0x2, R4 ;  /* 0x0000000203047825 */ /* 0x001fca00078e0204 */
[----:B-1----:R-:W3:Y:S01]  /*00c0*/  LDG.E.U16 R0, desc[UR4][R4.64] ;  /* 0x0000000404007981 */ /* 0x002ee2000c1e1500 */
[----:B------:R-:W-:Y:S01]  /*00d0*/  BSSY.RECONVERGENT B0, `(.L_x_0) ;  /* 0x000000d000007945 */ /* 0x000fe20003800200 */
[----:B--2---:R-:W0:Y:S02]  /*00e0*/  MUFU.RCP R2, R7 ;  /* 0x0000000700027308 */ /* 0x004e240000001000 */
[----:B0-----:R-:W-:-:S04]  /*00f0*/  FFMA R3, R2, -R7, 1 ;  /* 0x3f80000002037423 */ /* 0x001fc80000000807 */
[----:B------:R-:W-:Y:S01]  /*0100*/  FFMA R3, R2, R3, R2 ;  /* 0x0000000302037223 */ /* 0x000fe20000000002 */
[----:B---3--:R-:W-:-:S04]  /*0110*/  IMAD.U32 R0, R0, 0x10000, RZ ;  /* 0x0001000000007824 */ /* 0x008fc800078e00ff */
[----:B------:R-:W0:Y:S01]  /*0120*/  FCHK P0, R0, R7 ;  /* 0x0000000700007302 */ /* 0x000e220000000000 */
[----:B------:R-:W-:-:S04]  /*0130*/  FFMA R2, R0, R3, RZ ;  /* 0x0000000300027223 */ /* 0x000fc800000000ff */
[----:B------:R-:W-:-:S04]  /*0140*/  FFMA R6, R2, -R7, R0 ;  /* 0x8000000702067223 */ /* 0x000fc80000000000 */
[----:B------:R-:W-:Y:S01]  /*0150*/  FFMA R2, R3, R6, R2 ;  /* 0x0000000603027223 */ /* 0x000fe20000000002 */
[----:B0-----:R-:W-:Y:S06]  /*0160*/  @!P0 BRA `(.L_x_1) ;  /* 0x00000000000c8947 */ /* 0x001fec0003800000 */
[----:B------:R-:W-:-:S07]  /*0170*/  MOV R2, 0x190 ;  /* 0x0000019000027802 */ /* 0x000fce0000000f00 */
[----:B------:R-:W-:Y:S05]  /*0180*/  CALL.REL.NOINC `($__internal_0_$__cuda_sm3x_div_rn_noftz_f32_slowpath) ;  /* 0x0000000000147944 */ /* 0x000fea0003c00000 */
[----:B------:R-:W-:-:S07]  /*0190*/  IMAD.MOV.U32 R2, RZ, RZ, R0 ;  /* 0x000000ffff027224 */ /* 0x000fce00078e0000 */
.L_x_1:
[----:B------:R-:W-:Y:S05]  /*01a0*/  BSYNC.RECONVERGENT B0 ;  /* 0x0000000000007941 */ /* 0x000fea0003800200 */
.L_x_0:
[----:B------:R-:W-:-:S05]  /*01b0*/  F2FP.BF16.F32.PACK_AB R2, RZ, R2 ;  /* 0x00000002ff02723e */ /* 0x000fca00000010ff */
[----:B------:R-:W-:Y:S01]  /*01c0*/  STG.E.U16 desc[UR4][R4.64], R2 ;  /* 0x0000000204007986 */ /* 0x000fe2000c101504 */
[----:B------:R-:W-:Y:S05]  /*01d0*/  EXIT ;  /* 0x000000000000794d */ /* 0x000fea0003800000 */
        .weak           $__internal_0_$__cuda_sm3x_div_rn_noftz_f32_slowpath
        .type           $__internal_0_$__cuda_sm3x_div_rn_noftz_f32_slowpath,@function
        .size           $__internal_0_$__cuda_sm3x_div_rn_noftz_f32_slowpath,(.L_x_42 - $__internal_0_$__cuda_sm3x_div_rn_noftz_f32_slowpath)
$__internal_0_$__cuda_sm3x_div_rn_noftz_f32_slowpath:
[----:B------:R-:W0:Y:S01]  /*01e0*/  LDC R3, c[0x0][0x388] ;  /* 0x0000e200ff037b82 */ /* 0x000e220000000800 */
[--C-:B------:R-:W-:Y:S01]  /*01f0*/  SHF.R.U32.HI R6, RZ, 0x17, R0.reuse ;  /* 0x00000017ff067819 */ /* 0x100fe20000011600 */
[----:B------:R-:W1:Y:S01]  /*0200*/  LDCU UR6, c[0x0][0x388] ;  /* 0x00007100ff0677ac */ /* 0x000e620008000800 */
[----:B------:R-:W-:Y:S01]  /*0210*/  BSSY.RECONVERGENT B1, `(.L_x_2) ;  /* 0x0000064000017945 */ /* 0x000fe20003800200 */
[----:B------:R-:W-:Y:S01]  /*0220*/  IMAD.MOV.U32 R8, RZ, RZ, R0 ;  /* 0x000000ffff087224 */ /* 0x000fe200078e0000 */
[----:B------:R-:W-:-:S05]  /*0230*/  LOP3.LUT R6, R6, 0xff, RZ, 0xc0, !PT ;  /* 0x000000ff06067812 */ /* 0x000fca00078ec0ff */
[----:B------:R-:W-:Y:S02]  /*0240*/  VIADD R11, R6, 0xffffffff ;  /* 0xffffffff060b7836 */ /* 0x000fe40000000000 */
[----:B-1----:R-:W-:Y:S01]  /*0250*/  IMAD.U32 R9, RZ, RZ, UR6 ;  /* 0x00000006ff097e24 */ /* 0x002fe2000f8e00ff */
[----:B0-----:R-:W-:-:S04]  /*0260*/  SHF.R.U32.HI R7, RZ, 0x17, R3 ;  /* 0x00000017ff077819 */ /* 0x001fc80000011603 */
[----:B------:R-:W-:-:S05]  /*0270*/  LOP3.LUT R7, R7, 0xff, RZ, 0xc0, !PT ;  /* 0x000000ff07077812 */ /* 0x000fca00078ec0ff */
[----:B------:R-:W-:-:S05]  /*0280*/  VIADD R12, R7, 0xffffffff ;  /* 0xffffffff070c7836 */ /* 0x000fca0000000000 */
[----:B------:R-:W-:-:S04]  /*0290*/  ISETP.GT.U32.AND P0, PT, R12, 0xfd, PT ;  /* 0x000000fd0c00780c */ /* 0x000fc80003f04070 */
[----:B------:R-:W-:-:S13]  /*02a0*/  ISETP.GT.U32.OR P0, PT, R11, 0xfd, P0 ;  /* 0x000000fd0b00780c */ /* 0x000fda0000704470 */
[----:B------:R-:W-:Y:S01]  /*02b0*/  @!P0 IMAD.MOV.U32 R10, RZ, RZ, RZ ;  /* 0x000000ffff0a8224 */ /* 0x000fe200078e00ff */
[----:B------:R-:W-:Y:S06]  /*02c0*/  @!P0 BRA `(.L_x_3) ;  /* 0x00000000005c8947 */ /* 0x000fec0003800000 */
[----:B------:R-:W-:Y:S02]  /*02d0*/  FSETP.GTU.FTZ.AND P1, PT, |R3|, +INF , PT ;  /* 0x7f8000000300780b */ /* 0x000fe40003f3c200 */
[----:B------:R-:W-:-:S04]  /*02e0*/  FSETP.GTU.FTZ.AND P0, PT, |R0|, +INF , PT ;  /* 0x7f8000000000780b */ /* 0x000fc80003f1c200 */
[----:B------:R-:W-:-:S13]  /*02f0*/  PLOP3.LUT P0, PT, P0, P1, PT, 0xf8, 0x8f ;  /* 0x00000000008f781c */ /* 0x000fda0000703f70 */
[----:B------:R-:W-:Y:S05]  /*0300*/  @P0 BRA `(.L_x_4) ;  /* 0x00000004004c0947 */ /* 0x000fea0003800000 */
[----:B------:R-:W-:-:S13]  /*0310*/  LOP3.LUT P0, RZ, R9, 0x7fffffff, R8, 0xc8, !PT ;  /* 0x7fffffff09ff7812 */ /* 0x000fda000780c808 */
[----:B------:R-:W-:Y:S05]  /*0320*/  @!P0 BRA `(.L_x_5) ;  /* 0x00000004003c8947 */ /* 0x000fea0003800000 */
[C---:B------:R-:W-:Y:S02]  /*0330*/  FSETP.NEU.FTZ.AND P2, PT, |R0|.reuse, +INF , PT ;  /* 0x7f8000000000780b */ /* 0x040fe40003f5d200 */
[----:B------:R-:W-:Y:S02]  /*0340*/  FSETP.NEU.FTZ.AND P1, PT, |R3|, +INF , PT ;  /* 0x7f8000000300780b */ /* 0x000fe40003f3d200 */
[----:B------:R-:W-:-:S11]  /*0350*/  FSETP.NEU.FTZ.AND P0, PT, |R0|, +INF , PT ;  /* 0x7f8000000000780b */ /* 0x000fd60003f1d200 */
[----:B------:R-:W-:Y:S05]  /*0360*/  @!P1 BRA !P2, `(.L_x_5) ;  /* 0x00000004002c9947 */ /* 0x000fea0005000000 */
[----:B------:R-:W-:-:S04]  /*0370*/  LOP3.LUT P2, RZ, R8, 0x7fffffff, RZ, 0xc0, !PT ;  /* 0x7fffffff08ff7812 */ /* 0x000fc8000784c0ff */
[----:B------:R-:W-:-:S13]  /*0380*/  PLOP3.LUT P1, PT, P1, P2, PT, 0x2f, 0xf2 ;  /* 0x0000000000f2781c */ /* 0x000fda0000f24577 */
[----:B------:R-:W-:Y:S05]  /*0390*/  @P1 BRA `(.L_x_6) ;  /* 0x0000000400181947 */ /* 0x000fea0003800000 */
[----:B------:R-:W-:-:S04]  /*03a0*/  LOP3.LUT P1, RZ, R9, 0x7fffffff, RZ, 0xc0, !PT ;  /* 0x7fffffff09ff7812 */ /* 0x000fc8000782c0ff */
[----:B------:R-:W-:-:S13]  /*03b0*/  PLOP3.LUT P0, PT, P0, P1, PT, 0x2f, 0xf2 ;  /* 0x0000000000f2781c */ /* 0x000fda0000702577 */
[----:B------:R-:W-:Y:S05]  /*03c0*/  @P0 BRA `(.L_x_7) ;  /* 0x0000000400000947 */ /* 0x000fea0003800000 */
[----:B------:R-:W-:Y:S02]  /*03d0*/  ISETP.GE.AND P0, PT, R11, RZ, PT ;  /* 0x000000ff0b00720c */ /* 0x000fe40003f06270 */
[----:B------:R-:W-:-:S11]  /*03e0*/  ISETP.GE.AND P1, PT, R12, RZ, PT ;  /* 0x000000ff0c00720c */ /* 0x000fd60003f26270 */
[----:B------:R-:W-:Y:S02]  /*03f0*/  @P0 IMAD.MOV.U32 R10, RZ, RZ, RZ ;  /* 0x000000ffff0a0224 */ /* 0x000fe400078e00ff */
[----:B------:R-:W-:Y:S01]  /*0400*/  @!P0 FFMA R8, R0, 1.84467440737095516160e+19, RZ ;  /* 0x5f80000000088823 */ /* 0x000fe200000000ff */
[----:B------:R-:W-:Y:S02]  /*0410*/  @!P0 IMAD.MOV.U32 R10, RZ, RZ, -0x40 ;  /* 0xffffffc0ff0a8424 */ /* 0x000fe400078e00ff */
[----:B------:R-:W-:Y:S02]  /*0420*/  @!P1 FFMA R9, R3, 1.84467440737095516160e+19, RZ ;  /* 0x5f80000003099823 */ /* 0x000fe400000000ff */
[----:B------:R-:W-:-:S07]  /*0430*/  @!P1 VIADD R10, R10, 0x40 ;  /* 0x000000400a0a9836 */ /* 0x000fce0000000000 */
.L_x_3:
[----:B------:R-:W-:Y:S01]  /*0440*/  LEA R0, R7, 0xc0800000, 0x17 ;  /* 0xc080000007007811 */ /* 0x000fe200078eb8ff */
[----:B------:R-:W-:Y:S01]  /*0450*/  VIADD R6, R6, 0xffffff81 ;  /* 0xffffff8106067836 */ /* 0x000fe20000000000 */
[----:B------:R-:W-:Y:S03]  /*0460*/  BSSY.RECONVERGENT B2, `(.L_x_8) ;  /* 0x0000035000027945 */ /* 0x000fe60003800200 */
[----:B------:R-:W-:Y:S01]  /*0470*/  IMAD.IADD R9, R9, 0x1, -R0 ;  /* 0x0000000109097824 */ /* 0x000fe200078e0a00 */
[C---:B------:R-:W-:Y:S01]  /*0480*/  IADD3 R7, PT, PT, R6.reuse, 0x7f, -R7 ;  /* 0x0000007f06077810 */ /* 0x040fe20007ffe807 */
[----:B------:R-:W-:Y:S02]  /*0490*/  IMAD R0, R6, -0x800000, R8 ;  /* 0xff80000006007824 */ /* 0x000fe400078e0208 */
[----:B------:R-:W0:Y:S01]  /*04a0*/  MUFU.RCP R3, R9 ;  /* 0x0000000900037308 */ /* 0x000e220000001000 */
[----:B------:R-:W-:Y:S01]  /*04b0*/  FADD.FTZ R11, -R9, -RZ ;  /* 0x800000ff090b7221 */ /* 0x000fe20000010100 */
[----:B------:R-:W-:-:S03]  /*04c0*/  IMAD.IADD R7, R7, 0x1, R10 ;  /* 0x0000000107077824 */ /* 0x000fc600078e020a */
[----:B0-----:R-:W-:-:S04]  /*04d0*/  FFMA R12, R3, R11, 1 ;  /* 0x3f800000030c7423 */ /* 0x001fc8000000000b */
[----:B------:R-:W-:-:S04]  /*04e0*/  FFMA R12, R3, R12, R3 ;  /* 0x0000000c030c7223 */ /* 0x000fc80000000003 */
[----:B------:R-:W-:-:S04]  /*04f0*/  FFMA R3, R0, R12, RZ ;  /* 0x0000000c00037223 */ /* 0x000fc800000000ff */
[----:B------:R-:W-:-:S04]  /*0500*/  FFMA R8, R11, R3, R0 ;  /* 0x000000030b087223 */ /* 0x000fc80000000000 */
[----:B------:R-:W-:-:S04]  /*0510*/  FFMA R13, R12, R8, R3 ;  /* 0x000000080c0d7223 */ /* 0x000fc80000000003 */
[----:B------:R-:W-:-:S04]  /*0520*/  FFMA R8, R11, R13, R0 ;  /* 0x0000000d0b087223 */ /* 0x000fc80000000000 */
[----:B------:R-:W-:-:S05]  /*0530*/  FFMA R0, R12, R8, R13 ;  /* 0x000000080c007223 */ /* 0x000fca000000000d */
[----:B------:R-:W-:-:S04]  /*0540*/  SHF.R.U32.HI R3, RZ, 0x17, R0 ;  /* 0x00000017ff037819 */ /* 0x000fc80000011600 */
[----:B------:R-:W-:-:S05]  /*0550*/  LOP3.LUT R3, R3, 0xff, RZ, 0xc0, !PT ;  /* 0x000000ff03037812 */ /* 0x000fca00078ec0ff */
[----:B------:R-:W-:-:S04]  /*0560*/  IMAD.IADD R9, R3, 0x1, R7 ;  /* 0x0000000103097824 */ /* 0x000fc800078e0207 */
[----:B------:R-:W-:-:S05]  /*0570*/  VIADD R3, R9, 0xffffffff ;  /* 0xffffffff09037836 */ /* 0x000fca0000000000 */
[----:B------:R-:W-:-:S13]  /*0580*/  ISETP.GE.U32.AND P0, PT, R3, 0xfe, PT ;  /* 0x000000fe0300780c */ /* 0x000fda0003f06070 */
[----:B------:R-:W-:Y:S05]  /*0590*/  @!P0 BRA `(.L_x_9) ;  /* 0x0000000000808947 */ /* 0x000fea0003800000 */
[----:B------:R-:W-:-:S13]  /*05a0*/  ISETP.GT.AND P0, PT, R9, 0xfe, PT ;  /* 0x000000fe0900780c */ /* 0x000fda0003f04270 */
[----:B------:R-:W-:Y:S05]  /*05b0*/  @P0 BRA `(.L_x_10) ;  /* 0x00000000006c0947 */ /* 0x000fea0003800000 */
[----:B------:R-:W-:-:S13]  /*05c0*/  ISETP.GE.AND P0, PT, R9, 0x1, PT ;  /* 0x000000010900780c */ /* 0x000fda0003f06270 */
[----:B------:R-:W-:Y:S05]  /*05d0*/  @P0 BRA `(.L_x_11) ;  /* 0x0000000000740947 */ /* 0x000fea0003800000 */
[----:B------:R-:W-:Y:S02]  /*05e0*/  ISETP.GE.AND P0, PT, R9, -0x18, PT ;  /* 0xffffffe80900780c */ /* 0x000fe40003f06270 */
[----:B------:R-:W-:-:S11]  /*05f0*/  LOP3.LUT R0, R0, 0x80000000, RZ, 0xc0, !PT ;  /* 0x8000000000007812 */ /* 0x000fd600078ec0ff */
[----:B------:R-:W-:Y:S05]  /*0600*/  @!P0 BRA `(.L_x_11) ;  /* 0x0000000000688947 */ /* 0x000fea0003800000 */
[CCC-:B------:R-:W-:Y:S01]  /*0610*/  FFMA.RZ R3, R12.reuse, R8.reuse, R13.reuse ;  /* 0x000000080c037223 */ /* 0x1c0fe2000000c00d */
[CCC-:B------:R-:W-:Y:S01]  /*0620*/  FFMA.RM R6, R12.reuse, R8.reuse, R13.reuse ;  /* 0x000000080c067223 */ /* 0x1c0fe2000000400d */
[C---:B------:R-:W-:Y:S02]  /*0630*/  ISETP.NE.AND P2, PT, R9.reuse, RZ, PT ;  /* 0x000000ff0900720c */ /* 0x040fe40003f45270 */
[----:B------:R-:W-:Y:S02]  /*0640*/  ISETP.NE.AND P1, PT, R9, RZ, PT ;  /* 0x000000ff0900720c */ /* 0x000fe40003f25270 */
[----:B------:R-:W-:Y:S01]  /*0650*/  LOP3.LUT R7, R3, 0x7fffff, RZ, 0xc0, !PT ;  /* 0x007fffff03077812 */ /* 0x000fe200078ec0ff */
[----:B------:R-:W-:Y:S01]  /*0660*/  FFMA.RP R3, R12, R8, R13 ;  /* 0x000000080c037223 */ /* 0x000fe2000000800d */
[----:B------:R-:W-:Y:S02]  /*0670*/  VIADD R8, R9, 0x20 ;  /* 0x0000002009087836 */ /* 0x000fe40000000000 */
[----:B------:R-:W-:Y:S01]  /*0680*/  LOP3.LUT R7, R7, 0x800000, RZ, 0xfc, !PT ;  /* 0x0080000007077812 */ /* 0x000fe200078efcff */
[----:B------:R-:W-:Y:S01]  /*0690*/  IMAD.MOV R9, RZ, RZ, -R9 ;  /* 0x000000ffff097224 */ /* 0x000fe200078e0a09 */
[----:B------:R-:W-:-:S02]  /*06a0*/  FSETP.NEU.FTZ.AND P0, PT, R3, R6, PT ;  /* 0x000000060300720b */ /* 0x000fc40003f1d000 */
[----:B------:R-:W-:Y:S02]  /*06b0*/  SHF.L.U32 R8, R7, R8, RZ ;  /* 0x0000000807087219 */ /* 0x000fe400000006ff */
[----:B------:R-:W-:Y:S02]  /*06c0*/  SEL R6, R9, RZ, P2 ;  /* 0x000000ff09067207 */ /* 0x000fe40001000000 */
[----:B------:R-:W-:Y:S02]  /*06d0*/  ISETP.NE.AND P1, PT, R8, RZ, P1 ;  /* 0x000000ff0800720c */ /* 0x000fe40000f25270 */
[----:B------:R-:W-:Y:S02]  /*06e0*/  SHF.R.U32.HI R6, RZ, R6, R7 ;  /* 0x00000006ff067219 */ /* 0x000fe40000011607 */
[----:B------:R-:W-:Y:S02]  /*06f0*/  PLOP3.LUT P0, PT, P0, P1, PT, 0xf8, 0x8f ;  /* 0x00000000008f781c */ /* 0x000fe40000703f70 */
[----:B------:R-:W-:-:S02]  /*0700*/  SHF.R.U32.HI R8, RZ, 0x1, R6 ;  /* 0x00000001ff087819 */ /* 0x000fc40000011606 */
[----:B------:R-:W-:-:S04]  /*0710*/  SEL R3, RZ, 0x1, !P0 ;  /* 0x00000001ff037807 */ /* 0x000fc80004000000 */
[----:B------:R-:W-:-:S04]  /*0720*/  LOP3.LUT R3, R3, 0x1, R8, 0xf8, !PT ;  /* 0x0000000103037812 */ /* 0x000fc800078ef808 */
[----:B------:R-:W-:-:S05]  /*0730*/  LOP3.LUT R3, R3, R6, RZ, 0xc0, !PT ;  /* 0x0000000603037212 */ /* 0x000fca00078ec0ff */
[----:B------:R-:W-:-:S05]  /*0740*/  IMAD.IADD R3, R8, 0x1, R3 ;  /* 0x0000000108037824 */ /* 0x000fca00078e0203 */
[----:B------:R-:W-:Y:S01]  /*0750*/  LOP3.LUT R0, R3, R0, RZ, 0xfc, !PT ;  /* 0x0000000003007212 */ /* 0x000fe200078efcff */
[----:B------:R-:W-:Y:S06]  /*0760*/  BRA `(.L_x_11) ;  /* 0x0000000000107947 */ /* 0x000fec0003800000 */
.L_x_10:
[----:B------:R-:W-:-:S04]  /*0770*/  LOP3.LUT R0, R0, 0x80000000, RZ, 0xc0, !PT ;  /* 0x8000000000007812 */ /* 0x000fc800078ec0ff */
[----:B------:R-:W-:Y:S01]  /*0780*/  LOP3.LUT R0, R0, 0x7f800000, RZ, 0xfc, !PT ;  /* 0x7f80000000007812 */ /* 0x000fe200078efcff */
[----:B------:R-:W-:Y:S06]  /*0790*/  BRA `(.L_x_11) ;  /* 0x0000000000047947 */ /* 0x000fec0003800000 */
.L_x_9:
[----:B------:R-:W-:-:S07]  /*07a0*/  IMAD R0, R7, 0x800000, R0 ;  /* 0x0080000007007824 */ /* 0x000fce00078e0200 */
.L_x_11:
[----:B------:R-:W-:Y:S05]  /*07b0*/  BSYNC.RECONVERGENT B2 ;  /* 0x0000000000027941 */ /* 0x000fea0003800200 */
.L_x_8:
[----:B------:R-:W-:Y:S05]  /*07c0*/  BRA `(.L_x_12) ;  /* 0x0000000000207947 */ /* 0x000fea0003800000 */
.L_x_7:
[----:B------:R-:W-:-:S04]  /*07d0*/  LOP3.LUT R0, R9, 0x80000000, R8, 0x48, !PT ;  /* 0x8000000009007812 */ /* 0x000fc800078e4808 */
[----:B------:R-:W-:Y:S01]  /*07e0*/  LOP3.LUT R0, R0, 0x7f800000, RZ, 0xfc, !PT ;  /* 0x7f80000000007812 */ /* 0x000fe200078efcff */
[----:B------:R-:W-:Y:S06]  /*07f0*/  BRA `(.L_x_12) ;  /* 0x0000000000147947 */ /* 0x000fec0003800000 */
.L_x_6:
[----:B------:R-:W-:Y:S01]  /*0800*/  LOP3.LUT R0, R9, 0x80000000, R8, 0x48, !PT ;  /* 0x8000000009007812 */ /* 0x000fe200078e4808 */
[----:B------:R-:W-:Y:S06]  /*0810*/  BRA `(.L_x_12) ;  /* 0x00000000000c7947 */ /* 0x000fec0003800000 */
.L_x_5:
[----:B------:R-:W0:Y:S01]  /*0820*/  MUFU.RSQ R0, -QNAN ;  /* 0xffc0000000007908 */ /* 0x000e220000001400 */
[----:B------:R-:W-:Y:S05]  /*0830*/  BRA `(.L_x_12) ;  /* 0x0000000000047947 */ /* 0x000fea0003800000 */
.L_x_4:
[----:B------:R-:W-:-:S07]  /*0840*/  FADD.FTZ R0, R0, R3 ;  /* 0x0000000300007221 */ /* 0x000fce0000010000 */
.L_x_12:
[----:B------:R-:W-:Y:S05]  /*0850*/  BSYNC.RECONVERGENT B1 ;  /* 0x0000000000017941 */ /* 0x000fea0003800200 */
.L_x_2:
[----:B------:R-:W-:-:S04]  /*0860*/  IMAD.MOV.U32 R3, RZ, RZ, 0x0 ;  /* 0x00000000ff037424 */ /* 0x000fc800078e00ff */
[----:B0-----:R-:W-:Y:S05]  /*0870*/  RET.REL.NODEC R2 `(div_scalar_forward_bf16_kernel) ;  /* 0xfffffff402e07950 */ /* 0x001fea0003c3ffff */
.L_x_13:
[----:B------:R-:W-:-:S00]  /*0880*/  BRA `(.L_x_13) ;  /* 0xfffffffc00fc7947 */ /* 0x000fc0000383ffff */
[----:B------:R-:W-:-:S00]  /*0890*/  NOP ;  /* 0x0000000000007918 */ /* 0x000fc00000000000 */
        /* <DEDUP_REMOVED lines=14> */
.L_x_42:


//--------------------- .text.mul_scalar_forward_bf16_kernel --------------------------
	.section	.text.mul_scalar_forward_bf16_kernel,"ax",@progbits
	.align	128
        .global         mul_scalar_forward_bf16_kernel
        .type           mul_scalar_forward_bf16_kernel,@function
        .size           mul_scalar_forward_bf16_kernel,(.L_x_46 - mul_scalar_forward_bf16_kernel)
        .other          mul_scalar_forward_bf16_kernel,@"STO_CUDA_ENTRY STV_DEFAULT"
mul_scalar_forward_bf16_kernel:
.text.mul_scalar_forward_bf16_kernel:
        /* <DEDUP_REMOVED lines=9> */
[----:B------:R-:W1:Y:S01]  /*0090*/  LDCU.64 UR4, c[0x0][0x358] ;  /* 0x00006b00ff0477ac */ /* 0x000e620008000a00 */
[----:B------:R-:W2:Y:S01]  /*00a0*/  LDCU UR6, c[0x0][0x388] ;  /* 0x00007100ff0677ac */ /* 0x000ea20008000800 */
[----:B0-----:R-:W-:-:S05]  /*00b0*/  IMAD.WIDE R2, R5, 0x2, R2 ;  /* 0x0000000205027825 */ /* 0x001fca00078e0202 */
[----:B-1----:R-:W3:Y:S02]  /*00c0*/  LDG.E.U16 R0, desc[UR4][R2.64] ;  /* 0x0000000402007981 */ /* 0x002ee4000c1e1500 */
[----:B---3--:R-:W-:-:S05]  /*00d0*/  SHF.L.U32 R0, R0, 0x10, RZ ;  /* 0x0000001000007819 */ /* 0x008fca00000006ff */
[----:B--2---:R-:W-:-:S05]  /*00e0*/  FMUL R0, R0, UR6 ;  /* 0x0000000600007c20 */ /* 0x004fca0008400000 */
[----:B------:R-:W-:-:S05]  /*00f0*/  F2FP.BF16.F32.PACK_AB R0, RZ, R0 ;  /* 0x00000000ff00723e */ /* 0x000fca00000010ff */
[----:B------:R-:W-:Y:S01]  /*0100*/  STG.E.U16 desc[UR4][R2.64], R0 ;  /* 0x0000000002007986 */ /* 0x000fe2000c101504 */
[----:B------:R-:W-:Y:S05]  /*0110*/  EXIT ;  /* 0x000000000000794d */ /* 0x000fea0003800000 */
.L_x_14:
        /* <DEDUP_REMOVED lines=14> */
.L_x_46:


//--------------------- .text.sub_scalar_forward_bf16_kernel --------------------------
	.section	.text.sub_scalar_forward_bf16_kernel,"ax",@progbits
	.align	128
        .global         sub_scalar_forward_bf16_kernel
        .type           sub_scalar_forward_bf16_kernel,@function
        .size           sub_scalar_forward_bf16_kernel,(.L_x_47 - sub_scalar_forward_bf16_kernel)
        .other          sub_scalar_forward_bf16_kernel,@"STO_CUDA_ENTRY STV_DEFAULT"
sub_scalar_forward_bf16_kernel:
.text.sub_scalar_forward_bf16_kernel:
        /* <DEDUP_REMOVED lines=14> */
[----:B--2---:R-:W-:-:S05]  /*00e0*/  FADD R0, R0, -UR6 ;  /* 0x8000000600007e21 */ /* 0x004fca0008000000 */
[----:B------:R-:W-:-:S05]  /*00f0*/  F2FP.BF16.F32.PACK_AB R0, RZ, R0 ;  /* 0x00000000ff00723e */ /* 0x000fca00000010ff */
[----:B------:R-:W-:Y:S01]  /*0100*/  STG.E.U16 desc[UR4][R2.64], R0 ;  /* 0x0000000002007986 */ /* 0x000fe2000c101504 */
[----:B------:R-:W-:Y:S05]  /*0110*/  EXIT ;  /* 0x000000000000794d */ /* 0x000fea0003800000 */
.L_x_15:
        /* <DEDUP_REMOVED lines=14> */
.L_x_47:


//--------------------- .text.add_scalar_forward_bf16_kernel --------------------------
	.section	.text.add_scalar_forward_bf16_kernel,"ax",@progbits
	.align	128
        .global         add_scalar_forward_bf16_kernel
        .type           add_scalar_forward_bf16_kernel,@function
        .size           add_scalar_forward_bf16_kernel,(.L_x_48 - add_scalar_forward_bf16_kernel)
        .other          add_scalar_forward_bf16_kernel,@"STO_CUDA_ENTRY STV_DEFAULT"
add_scalar_forward_bf16_kernel:
.text.add_scalar_forward_bf16_kernel:
        /* <DEDUP_REMOVED lines=14> */
[----:B--2---:R-:W-:-:S05]  /*00e0*/  FADD R0, R0, UR6 ;  /* 0x0000000600007e21 */ /* 0x004fca0008000000 */
[----:B------:R-:W-:-:S05]  /*00f0*/  F2FP.BF16.F32.PACK_AB R0, RZ, R0 ;  /* 0x00000000ff00723e */ /* 0x000fca00000010ff */
[----:B------:R-:W-:Y:S01]  /*0100*/  STG.E.U16 desc[UR4][R2.64], R0 ;  /* 0x0000000002007986 */ /* 0x000fe2000c101504 */
[----:B------:R-:W-:Y:S05]  /*0110*/  EXIT ;  /* 0x000000000000794d */ /* 0x000fea0003800000 */
.L_x_16:
        /* <DEDUP_REMOVED lines=14> */
.L_x_48:


//--------------------- .text.div_forward_bf16_kernel --------------------------
	.section	.text.div_forward_bf16_kernel,"ax",@progbits
	.align	128
        .global         div_forward_bf16_kernel
        .type           div_forward_bf16_kernel,@function
        .size           div_forward_bf16_kernel,(.L_x_43 - div_forward_bf16_kernel)
        .other          div_forward_bf16_kernel,@"STO_CUDA_ENTRY STV_DEFAULT"
div_forward_bf16_kernel:
.text.div_forward_bf16_kernel:
        /* <DEDUP_REMOVED lines=10> */
[----:B------:R-:W2:Y:S01]  /*00a0*/  LDC.64 R4, c[0x0][0x380] ;  /* 0x0000e000ff047b82 */ /* 0x000ea20000000a00 */
[----:B0-----:R-:W-:-:S06]  /*00b0*/  IMAD.WIDE R2, R7, 0x2, R2 ;  /* 0x0000000207027825 */ /* 0x001fcc00078e0202 */
[----:B-1----:R-:W3:Y:S01]  /*00c0*/  LDG.E.U16 R2, desc[UR4][R2.64] ;  /* 0x0000000402027981 */ /* 0x002ee2000c1e1500 */
[----:B--2---:R-:W-:-:S05]  /*00d0*/  IMAD.WIDE R4, R7, 0x2, R4 ;  /* 0x0000000207047825 */ /* 0x004fca00078e0204 */
[----:B------:R-:W2:Y:S01]  /*00e0*/  LDG.E.U16 R0, desc[UR4][R4.64] ;  /* 0x0000000404007981 */ /* 0x000ea2000c1e1500 */
[----:B------:R-:W-:Y:S01]  /*00f0*/  BSSY.RECONVERGENT B0, `(.L_x_17) ;  /* 0x000000e000007945 */ /* 0x000fe20003800200 */
[----:B---3--:R-:W-:-:S04]  /*0100*/  IMAD.U32 R3, R2, 0x10000, RZ ;  /* 0x0001000002037824 */ /* 0x008fc800078e00ff */
[----:B------:R-:W0:Y:S01]  /*0110*/  MUFU.RCP R6, R3 ;  /* 0x0000000300067308 */ /* 0x000e220000001000 */
[----:B--2---:R-:W-:-:S07]  /*0120*/  IMAD.U32 R0, R0, 0x10000, RZ ;  /* 0x0001000000007824 */ /* 0x004fce00078e00ff */
[----:B------:R-:W1:Y:S01]  /*0130*/  FCHK P0, R0, R3 ;  /* 0x0000000300007302 */ /* 0x000e620000000000 */
[----:B0-----:R-:W-:-:S04]  /*0140*/  FFMA R7, -R3, R6, 1 ;  /* 0x3f80000003077423 */ /* 0x001fc80000000106 */
[----:B------:R-:W-:-:S04]  /*0150*/  FFMA R7, R6, R7, R6 ;  /* 0x0000000706077223 */ /* 0x000fc80000000006 */
[----:B------:R-:W-:-:S04]  /*0160*/  FFMA R6, R0, R7, RZ ;  /* 0x0000000700067223 */ /* 0x000fc800000000ff */
[----:B------:R-:W-:-:S04]  /*0170*/  FFMA R8, -R3, R6, R0 ;  /* 0x0000000603087223 */ /* 0x000fc80000000100 */
[----:B------:R-:W-:Y:S01]  /*0180*/  FFMA R6, R7, R8, R6 ;  /* 0x0000000807067223 */ /* 0x000fe20000000006 */
[----:B-1----:R-:W-:Y:S06]  /*0190*/  @!P0 BRA `(.L_x_18) ;  /* 0x00000000000c8947 */ /* 0x002fec0003800000 */
[----:B------:R-:W-:-:S07]  /*01a0*/  MOV R2, 0x1c0 ;  /* 0x000001c000027802 */ /* 0x000fce0000000f00 */
[----:B------:R-:W-:Y:S05]  /*01b0*/  CALL.REL.NOINC `($__internal_1_$__cuda_sm3x_div_rn_noftz_f32_slowpath) ;  /* 0x0000000000147944 */ /* 0x000fea0003c00000 */
[----:B------:R-:W-:-:S07]  /*01c0*/  IMAD.MOV.U32 R6, RZ, RZ, R0 ;  /* 0x000000ffff067224 */ /* 0x000fce00078e0000 */
.L_x_18:
[----:B------:R-:W-:Y:S05]  /*01d0*/  BSYNC.RECONVERGENT B0 ;  /* 0x0000000000007941 */ /* 0x000fea0003800200 */
.L_x_17:
[----:B------:R-:W-:-:S05]  /*01e0*/  F2FP.BF16.F32.PACK_AB R6, RZ, R6 ;  /* 0x00000006ff06723e */ /* 0x000fca00000010ff */
[----:B------:R-:W-:Y:S01]  /*01f0*/  STG.E.U16 desc[UR4][R4.64], R6 ;  /* 0x0000000604007986 */ /* 0x000fe2000c101504 */
[----:B------:R-:W-:Y:S05]  /*0200*/  EXIT ;  /* 0x000000000000794d */ /* 0x000fea0003800000 */
        .weak           $__internal_1_$__cuda_sm3x_div_rn_noftz_f32_slowpath
        .type           $__internal_1_$__cuda_sm3x_div_rn_noftz_f32_slowpath,@function
        .size           $__internal_1_$__cuda_sm3x_div_rn_noftz_f32_slowpath,(.L_x_43 - $__internal_1_$__cuda_sm3x_div_rn_noftz_f32_slowpath)
$__internal_1_$__cuda_sm3x_div_rn_noftz_f32_slowpath:
[--C-:B------:R-:W-:Y:S01]  /*0210*/  SHF.R.U32.HI R7, RZ, 0x17, R3.reuse ;  /* 0x00000017ff077819 */ /* 0x100fe20000011603 */
[----:B------:R-:W-:Y:S01]  /*0220*/  BSSY.RECONVERGENT B1, `(.L_x_19) ;  /* 0x0000064000017945 */ /* 0x000fe20003800200 */
[--C-:B------:R-:W-:Y:S01]  /*0230*/  SHF.R.U32.HI R6, RZ, 0x17, R0.reuse ;  /* 0x00000017ff067819 */ /* 0x100fe20000011600 */
[----:B------:R-:W-:Y:S01]  /*0240*/  IMAD.MOV.U32 R8, RZ, RZ, R0 ;  /* 0x000000ffff087224 */ /* 0x000fe200078e0000 */
[----:B------:R-:W-:Y:S01]  /*0250*/  LOP3.LUT R7, R7, 0xff, RZ, 0xc0, !PT ;  /* 0x000000ff07077812 */ /* 0x000fe200078ec0ff */
[----:B------:R-:W-:Y:S01]  /*0260*/  IMAD.MOV.U32 R9, RZ, RZ, R3 ;  /* 0x000000ffff097224 */ /* 0x000fe200078e0003 */
[----:B------:R-:W-:-:S03]  /*0270*/  LOP3.LUT R6, R6, 0xff, RZ, 0xc0, !PT ;  /* 0x000000ff06067812 */ /* 0x000fc600078ec0ff */
[----:B------:R-:W-:Y:S02]  /*0280*/  VIADD R12, R7, 0xffffffff ;  /* 0xffffffff070c7836 */ /* 0x000fe40000000000 */
[----:B------:R-:W-:-:S03]  /*0290*/  VIADD R11, R6, 0xffffffff ;  /* 0xffffffff060b7836 */ /* 0x000fc60000000000 */
        /* <DEDUP_REMOVED lines=27> */
.L_x_20:
        /* <DEDUP_REMOVED lines=51> */
.L_x_27:
[----:B------:R-:W-:-:S04]  /*0780*/  LOP3.LUT R0, R0, 0x80000000, RZ, 0xc0, !PT ;  /* 0x8000000000007812 */ /* 0x000fc800078ec0ff */
[----:B------:R-:W-:Y:S01]  /*0790*/  LOP3.LUT R0, R0, 0x7f800000, RZ, 0xfc, !PT ;  /* 0x7f80000000007812 */ /* 0x000fe200078efcff */
[----:B------:R-:W-:Y:S06]  /*07a0*/  BRA `(.L_x_28) ;  /* 0x0000000000047947 */ /* 0x000fec0003800000 */
.L_x_26:
[----:B------:R-:W-:-:S07]  /*07b0*/  IMAD R0, R7, 0x800000, R0 ;  /* 0x0080000007007824 */ /* 0x000fce00078e0200 */
.L_x_28:
[----:B------:R-:W-:Y:S05]  /*07c0*/  BSYNC.RECONVERGENT B2 ;  /* 0x0000000000027941 */ /* 0x000fea0003800200 */
.L_x_25:
[----:B------:R-:W-:Y:S05]  /*07d0*/  BRA `(.L_x_29) ;  /* 0x0000000000207947 */ /* 0x000fea0003800000 */
.L_x_24:
[----:B------:R-:W-:-:S04]  /*07e0*/  LOP3.LUT R0, R9, 0x80000000, R8, 0x48, !PT ;  /* 0x8000000009007812 */ /* 0x000fc800078e4808 */
[----:B------:R-:W-:Y:S01]  /*07f0*/  LOP3.LUT R0, R0, 0x7f800000, RZ, 0xfc, !PT ;  /* 0x7f80000000007812 */ /* 0x000fe200078efcff */
[----:B------:R-:W-:Y:S06]  /*0800*/  BRA `(.L_x_29) ;  /* 0x0000000000147947 */ /* 0x000fec0003800000 */
.L_x_23:
[----:B------:R-:W-:Y:S01]  /*0810*/  LOP3.LUT R0, R9, 0x80000000, R8, 0x48, !PT ;  /* 0x8000000009007812 */ /* 0x000fe200078e4808 */
[----:B------:R-:W-:Y:S06]  /*0820*/  BRA `(.L_x_29) ;  /* 0x00000000000c7947 */ /* 0x000fec0003800000 */
.L_x_22:
[----:B------:R-:W0:Y:S01]  /*0830*/  MUFU.RSQ R0, -QNAN ;  /* 0xffc0000000007908 */ /* 0x000e220000001400 */
[----:B------:R-:W-:Y:S05]  /*0840*/  BRA `(.L_x_29) ;  /* 0x0000000000047947 */ /* 0x000fea0003800000 */
.L_x_21:
[----:B------:R-:W-:-:S07]  /*0850*/  FADD.FTZ R0, R0, R3 ;  /* 0x0000000300007221 */ /* 0x000fce0000010000 */
.L_x_29:
[----:B------:R-:W-:Y:S05]  /*0860*/  BSYNC.RECONVERGENT B1 ;  /* 0x0000000000017941 */ /* 0x000fea0003800200 */
.L_x_19:
[----:B------:R-:W-:-:S04]  /*0870*/  IMAD.MOV.U32 R3, RZ, RZ, 0x0 ;  /* 0x00000000ff037424 */ /* 0x000fc800078e00ff */
[----:B0-----:R-:W-:Y:S05]  /*0880*/  RET.REL.NODEC R2 `(div_forward_bf16_kernel) ;  /* 0xfffffff402dc7950 */ /* 0x001fea0003c3ffff */
.L_x_30:
        /* <DEDUP_REMOVED lines=15> */
.L_x_43:


//--------------------- .text.mul_forward_bf16_kernel --------------------------
	.section	.text.mul_forward_bf16_kernel,"ax",@progbits
	.align	128
        .global         mul_forward_bf16_kernel
        .type           mul_forward_bf16_kernel,@function
        .size           mul_forward_bf16_kernel,(.L_x_50 - mul_forward_bf16_kernel)
        .other          mul_forward_bf16_kernel,@"STO_CUDA_ENTRY STV_DEFAULT"
mul_forward_bf16_kernel:
.text.mul_forward_bf16_kernel:
        /* <DEDUP_REMOVED lines=15> */
[----:B---3--:R-:W-:Y:S02]  /*00f0*/  SHF.L.U32 R7, R4, 0x10, RZ ;  /* 0x0000001004077819 */ /* 0x008fe400000006ff */
[----:B--2---:R-:W-:-:S05]  /*0100*/  SHF.L.U32 R0, R0, 0x10, RZ ;  /* 0x0000001000007819 */ /* 0x004fca00000006ff */
[----:B------:R-:W-:-:S05]  /*0110*/  FMUL R0, R0, R7 ;  /* 0x0000000700007220 */ /* 0x000fca0000400000 */
[----:B------:R-:W-:-:S05]  /*0120*/  F2FP.BF16.F32.PACK_AB R0, RZ, R0 ;  /* 0x00000000ff00723e */ /* 0x000fca00000010ff */
[----:B------:R-:W-:Y:S01]  /*0130*/  STG.E.U16 desc[UR4][R2.64], R0 ;  /* 0x0000000002007986 */ /* 0x000fe2000c101504 */
[----:B------:R-:W-:Y:S05]  /*0140*/  EXIT ;  /* 0x000000000000794d */ /* 0x000fea0003800000 */
.L_x_31:
        /* <DEDUP_REMOVED lines=11> */
.L_x_50:


//--------------------- .text.sub_forward_bf16_kernel --------------------------
	.section	.text.sub_forward_bf16_kernel,"ax",@progbits
	.align	128
        .global         sub_forward_bf16_kernel
        .type           sub_forward_bf16_kernel,@function
        .size           sub_forward_bf16_kernel,(.L_x_51 - sub_forward_bf16_kernel)
        .other          sub_forward_bf16_kernel,@"STO_CUDA_ENTRY STV_DEFAULT"
sub_forward_bf16_kernel:
.text.sub_forward_bf16_kernel:
        /* <DEDUP_REMOVED lines=17> */
[----:B------:R-:W-:-:S05]  /*0110*/  FADD R0, R0, -R7 ;  /* 0x8000000700007221 */ /* 0x000fca0000000000 */
[----:B------:R-:W-:-:S05]  /*0120*/  F2FP.BF16.F32.PACK_AB R0, RZ, R0 ;  /* 0x00000000ff00723e */ /* 0x000fca00000010ff */
[----:B------:R-:W-:Y:S01]  /*0130*/  STG.E.U16 desc[UR4][R2.64], R0 ;  /* 0x0000000002007986 */ /* 0x000fe2000c101504 */
[----:B------:R-:W-:Y:S05]  /*0140*/  EXIT ;  /* 0x000000000000794d */ /* 0x000fea0003800000 */
.L_x_32:
        /* <DEDUP_REMOVED lines=11> */
.L_x_51:


//--------------------- .text.add_forward_bf16_kernel --------------------------
	.section	.text.add_forward_bf16_kernel,"ax",@progbits
	.align	128
        .global         add_forward_bf16_kernel
        .type           add_forward_bf16_kernel,@function
        .size           add_forward_bf16_kernel,(.L_x_52 - add_forward_bf16_kernel)
        .other          add_forward_bf16_kernel,@"STO_CUDA_ENTRY STV_DEFAULT"
add_forward_bf16_kernel:
.text.add_forward_bf16_kernel:
        /* <DEDUP_REMOVED lines=17> */
[----:B------:R-:W-:-:S05]  /*0110*/  FADD R0, R0, R7 ;  /* 0x0000000700007221 */ /* 0x000fca0000000000 */
[----:B------:R-:W-:-:S05]  /*0120*/  F2FP.BF16.F32.PACK_AB R0, RZ, R0 ;  /* 0x00000000ff00723e */ /* 0x000fca00000010ff */
[----:B------:R-:W-:Y:S01]  /*0130*/  STG.E.U16 desc[UR4][R2.64], R0 ;  /* 0x0000000002007986 */ /* 0x000fe2000c101504 */
[----:B------:R-:W-:Y:S05]  /*0140*/  EXIT ;  /* 0x000000000000794d */ /* 0x000fea0003800000 */
.L_x_33:
        /* <DEDUP_REMOVED lines=11> */
.L_x_52:


//--------------------- .text.from_f32_bf16_kernel --------------------------
	.section	.text.from_f32_bf16_kernel,"ax",@progbits
	.align	128
        .global         from_f32_bf16_kernel
        .type           from_f32_bf16_kernel,@function
        .size           from_f32_bf16_kernel,(.L_x_53 - from_f32_bf16_kernel)
        .other          from_f32_bf16_kernel,@"STO_CUDA_ENTRY STV_DEFAULT"
from_f32_bf16_kernel:
.text.from_f32_bf16_kernel:
        /* <DEDUP_REMOVED lines=12> */
[----:B-1----:R-:W3:Y:S01]  /*00c0*/  LDG.E R2, desc[UR4][R2.64] ;  /* 0x0000000402027981 */ /* 0x002ee2000c1e1900 */
[----:B--2---:R-:W-:Y:S01]  /*00d0*/  IMAD.WIDE R4, R7, 0x2, R4 ;  /* 0x0000000207047825 */ /* 0x004fe200078e0204 */
[----:B---3--:R-:W-:-:S05]  /*00e0*/  F2FP.BF16.F32.PACK_AB R0, RZ, R2 ;  /* 0x00000002ff00723e */ /* 0x008fca00000010ff */
[----:B------:R-:W-:Y:S01]  /*00f0*/  STG.E.U16 desc[UR4][R4.64], R0 ;  /* 0x0000000004007986 */ /* 0x000fe2000c101504 */
[----:B------:R-:W-:Y:S05]  /*0100*/  EXIT ;  /* 0x000000000000794d */ /* 0x000fea0003800000 */
.L_x_34:
        /* <DEDUP_REMOVED lines=15> */
.L_x_53:


//--------------------- .text.to_f32_bf16_kernel  --------------------------
	.section	.text.to_f32_bf16_kernel,"ax",@progbits
	.align	128
        .global         to_f32_bf16_kernel
        .type           to_f32_bf16_kernel,@function
        .size           to_f32_bf16_kernel,(.L_x_54 - to_f32_bf16_kernel)
        .other          to_f32_bf16_kernel,@"STO_CUDA_ENTRY STV_DEFAULT"
to_f32_bf16_kernel:
.text.to_f32_bf16_kernel:
        /* <DEDUP_REMOVED lines=13> */
[----:B--2---:R-:W-:Y:S01]  /*00d0*/  IMAD.WIDE R4, R7, 0x4, R4 ;  /* 0x0000000407047825 */ /* 0x004fe200078e0204 */
[----:B---3--:R-:W-:-:S05]  /*00e0*/  SHF.L.U32 R7, R2, 0x10, RZ ;  /* 0x0000001002077819 */ /* 0x008fca00000006ff */
[----:B------:R-:W-:Y:S01]  /*00f0*/  STG.E desc[UR4][R4.64], R7 ;  /* 0x0000000704007986 */ /* 0x000fe2000c101904 */
[----:B------:R-:W-:Y:S05]  /*0100*/  EXIT ;  /* 0x000000000000794d */ /* 0x000fea0003800000 */
.L_x_35:
        /* <DEDUP_REMOVED lines=15> */
.L_x_54:


//--------------------- .text.fill_bf16_kernel    --------------------------
	.section	.text.fill_bf16_kernel,"ax",@progbits
	.align	128
        .global         fill_bf16_kernel
        .type           fill_bf16_kernel,@function
        .size           fill_bf16_kernel,(.L_x_55 - fill_bf16_kernel)
        .other          fill_bf16_kernel,@"STO_CUDA_ENTRY STV_DEFAULT"
fill_bf16_kernel:
.text.fill_bf16_kernel:
        /* <DEDUP_REMOVED lines=10> */
[----:B------:R-:W1:Y:S01]  /*00a0*/  LDC.U16 R7, c[0x0][0x388] ;  /* 0x0000e200ff077b82 */ /* 0x000e620000000400 */
[----:B0-----:R-:W-:-:S05]  /*00b0*/  IMAD.WIDE R2, R5, 0x2, R2 ;  /* 0x0000000205027825 */ /* 0x001fca00078e0202 */
[----:B-1----:R-:W-:Y:S01]  /*00c0*/  STG.E.U16 desc[UR4][R2.64], R7 ;  /* 0x0000000702007986 */ /* 0x002fe2000c101504 */
[----:B------:R-:W-:Y:S05]  /*00d0*/  EXIT ;  /* 0x000000000000794d */ /* 0x000fea0003800000 */
.L_x_36:
        /* <DEDUP_REMOVED lines=10> */
.L_x_55:


//--------------------- .text.sqrt_forward_bf16_kernel --------------------------
	.section	.text.sqrt_forward_bf16_kernel,"ax",@progbits
	.align	128
        .global         sqrt_forward_bf16_kernel
        .type           sqrt_forward_bf16_kernel,@function
        .size           sqrt_forward_bf16_kernel,(.L_x_44 - sqrt_forward_bf16_kernel)
        .other          sqrt_forward_bf16_kernel,@"STO_CUDA_ENTRY STV_DEFAULT"
sqrt_forward_bf16_kernel:
.text.sqrt_forward_bf16_kernel:
        /* <DEDUP_REMOVED lines=10> */
[----:B0-----:R-:W-:-:S05]  /*00a0*/  IMAD.WIDE R2, R5, 0x2, R2 ;  /* 0x0000000205027825 */ /* 0x001fca00078e0202 */
[----:B-1----:R-:W2:Y:S01]  /*00b0*/  LDG.E.U16 R0, desc[UR4][R2.64] ;  /* 0x0000000402007981 */ /* 0x002ea2000c1e1500 */
[----:B------:R-:W-:Y:S01]  /*00c0*/  BSSY.RECONVERGENT B0, `(.L_x_37) ;  /* 0x000000d000007945 */ /* 0x000fe20003800200 */
[----:B--2---:R-:W-:-:S04]  /*00d0*/  SHF.L.U32 R0, R0, 0x10, RZ ;  /* 0x0000001000007819 */ /* 0x004fc800000006ff */
[----:B------:R-:W-:Y:S01]  /*00e0*/  IADD3 R4, PT, PT, R0, -0xd000000, RZ ;  /* 0xf300000000047810 */ /* 0x000fe20007ffe0ff */
[----:B------:R0:W1:Y:S03]  /*00f0*/  MUFU.RSQ R5, R0 ;  /* 0x0000000000057308 */ /* 0x0000660000001400 */
[----:B------:R-:W-:-:S13]  /*0100*/  ISETP.GT.U32.AND P0, PT, R4, 0x727fffff, PT ;  /* 0x727fffff0400780c */ /* 0x000fda0003f04070 */
[----:B0-----:R-:W-:Y:S05]  /*0110*/  @!P0 BRA `(.L_x_38) ;  /* 0x00000000000c8947 */ /* 0x001fea0003800000 */
[----:B------:R-:W-:-:S07]  /*0120*/  MOV R9, 0x140 ;  /* 0x0000014000097802 */ /* 0x000fce0000000f00 */
[----:B-1----:R-:W-:Y:S05]  /*0130*/  CALL.REL.NOINC `($__internal_2_$__cuda_sm20_sqrt_rn_f32_slowpath) ;  /* 0x0000000000247944 */ /* 0x002fea0003c00000 */
[----:B------:R-:W-:Y:S05]  /*0140*/  BRA `(.L_x_39) ;  /* 0x0000000000107947 */ /* 0x000fea0003800000 */
.L_x_38:
[----:B-1----:R-:W-:Y:S01]  /*0150*/  FMUL.FTZ R7, R0, R5 ;  /* 0x0000000500077220 */ /* 0x002fe20000410000 */
[----:B------:R-:W-:-:S03]  /*0160*/  FMUL.FTZ R5, R5, 0.5 ;  /* 0x3f00000005057820 */ /* 0x000fc60000410000 */
[----:B------:R-:W-:-:S04]  /*0170*/  FFMA R0, -R7, R7, R0 ;  /* 0x0000000707007223 */ /* 0x000fc80000000100 */
[----:B------:R-:W-:-:S07]  /*0180*/  FFMA R0, R0, R5, R7 ;  /* 0x0000000500007223 */ /* 0x000fce0000000007 */
.L_x_39:
[----:B------:R-:W-:Y:S05]  /*0190*/  BSYNC.RECONVERGENT B0 ;  /* 0x0000000000007941 */ /* 0x000fea0003800200 */
.L_x_37:
[----:B------:R-:W-:-:S05]  /*01a0*/  F2FP.BF16.F32.PACK_AB R0, RZ, R0 ;  /* 0x00000000ff00723e */ /* 0x000fca00000010ff */
[----:B------:R-:W-:Y:S01]  /*01b0*/  STG.E.U16 desc[UR4][R2.64], R0 ;  /* 0x0000000002007986 */ /* 0x000fe2000c101504 */
[----:B------:R-:W-:Y:S05]  /*01c0*/  EXIT ;  /* 0x000000000000794d */ /* 0x000fea0003800000 */
        .weak           $__internal_2_$__cuda_sm20_sqrt_rn_f32_slowpath
        .type           $__internal_2_$__cuda_sm20_sqrt_rn_f32_slowpath,@function
        .size           $__internal_2_$__cuda_sm20_sqrt_rn_f32_slowpath,(.L_x_44 - $__internal_2_$__cuda_sm20_sqrt_rn_f32_slowpath)
$__internal_2_$__cuda_sm20_sqrt_rn_f32_slowpath:
[----:B------:R-:W-:-:S13]  /*01d0*/  LOP3.LUT P0, RZ, R0, 0x7fffffff, RZ, 0xc0, !PT ;  /* 0x7fffffff00ff7812 */ /* 0x000fda000780c0ff */
[----:B------:R-:W-:Y:S01]  /*01e0*/  @!P0 MOV R4, R0 ;  /* 0x0000000000048202 */ /* 0x000fe20000000f00 */
[----:B------:R-:W-:Y:S06]  /*01f0*/  @!P0 BRA `(.L_x_40) ;  /* 0x0000000000408947 */ /* 0x000fec0003800000 */
[----:B------:R-:W-:-:S13]  /*0200*/  FSETP.GEU.FTZ.AND P0, PT, R0, RZ, PT ;  /* 0x000000ff0000720b */ /* 0x000fda0003f1e000 */
[----:B------:R-:W-:Y:S01]  /*0210*/  @!P0 MOV R4, 0x7fffffff ;  /* 0x7fffffff00048802 */ /* 0x000fe20000000f00 */
[----:B------:R-:W-:Y:S06]  /*0220*/  @!P0 BRA `(.L_x_40) ;  /* 0x0000000000348947 */ /* 0x000fec0003800000 */
[----:B------:R-:W-:-:S13]  /*0230*/  FSETP.GTU.FTZ.AND P0, PT, |R0|, +INF , PT ;  /* 0x7f8000000000780b */ /* 0x000fda0003f1c200 */
[----:B------:R-:W-:Y:S01]  /*0240*/  @P0 FADD.FTZ R4, R0, 1 ;  /* 0x3f80000000040421 */ /* 0x000fe20000010000 */
[----:B------:R-:W-:Y:S06]  /*0250*/  @P0 BRA `(.L_x_40) ;  /* 0x0000000000280947 */ /* 0x000fec0003800000 */
[----:B------:R-:W-:-:S13]  /*0260*/  FSETP.NEU.FTZ.AND P0, PT, |R0|, +INF , PT ;  /* 0x7f8000000000780b */ /* 0x000fda0003f1d200 */
[----:B------:R-:W-:-:S04]  /*0270*/  @P0 FFMA R5, R0, 1.84467440737095516160e+19, RZ ;  /* 0x5f80000000050823 */ /* 0x000fc800000000ff */
[----:B------:R-:W0:Y:S02]  /*0280*/  @P0 MUFU.RSQ R4, R5 ;  /* 0x0000000500040308 */ /* 0x000e240000001400 */
[----:B0-----:R-:W-:Y:S01]  /*0290*/  @P0 FMUL.FTZ R6, R5, R4 ;  /* 0x0000000405060220 */ /* 0x001fe20000410000 */
[----:B------:R-:W-:Y:S01]  /*02a0*/  @P0 FMUL.FTZ R8, R4, 0.5 ;  /* 0x3f00000004080820 */ /* 0x000fe20000410000 */
[----:B------:R-:W-:Y:S02]  /*02b0*/  @!P0 MOV R4, R0 ;  /* 0x0000000000048202 */ /* 0x000fe40000000f00 */
[----:B------:R-:W-:-:S04]  /*02c0*/  @P0 FADD.FTZ R7, -R6, -RZ ;  /* 0x800000ff06070221 */ /* 0x000fc80000010100 */
[----:B------:R-:W-:-:S04]  /*02d0*/  @P0 FFMA R7, R6, R7, R5 ;  /* 0x0000000706070223 */ /* 0x000fc80000000005 */
[----:B------:R-:W-:-:S04]  /*02e0*/  @P0 FFMA R7, R7, R8, R6 ;  /* 0x0000000807070223 */ /* 0x000fc80000000006 */
[----:B------:R-:W-:-:S07]  /*02f0*/  @P0 FMUL.FTZ R4, R7, 2.3283064365386962891e-10 ;  /* 0x2f80000007040820 */ /* 0x000fce0000410000 */
.L_x_40:
[----:B------:R-:W-:Y:S01]  /*0300*/  HFMA2 R5, -RZ, RZ, 0, 0 ;  /* 0x00000000ff057431 */ /* 0x000fe200000001ff */
[----:B------:R-:W-:Y:S02]  /*0310*/  MOV R0, R4 ;  /* 0x0000000400007202 */ /* 0x000fe40000000f00 */
[----:B------:R-:W-:-:S04]  /*0320*/  MOV R4, R9 ;  /* 0x0000000900047202 */ /* 0x000fc80000000f00 */
[----:B------:R-:W-:Y:S05]  /*0330*/  RET.REL.NODEC R4 `(sqrt_forward_bf16_kernel) ;  /* 0xfffffffc04307950 */ /* 0x000fea0003c3ffff */
.L_x_41:
        /* <DEDUP_REMOVED lines=12> */
.L_x_44:


//--------------------- .nv.global.init           --------------------------
	.section	.nv.global.init,"aw",@progbits
	.align	4
.nv.global.init:
	.type		mrg32k3aM1SubSeq,@object
	.size		mrg32k3aM1SubSeq,(mrg32k3aM2SubSeq - mrg32k3aM1SubSeq)
mrg32k3aM1SubSeq:
        /*0000*/ 	.byte	0x0b, 0xcc, 0xee, 0x04, 0x73, 0x29, 0x8b, 0x6f, 0xf6, 0x53, 0x03, 0xf6, 0x23, 0xf6, 0xea, 0xda
        /* <DEDUP_REMOVED lines=125> */
	.type		mrg32k3aM2SubSeq,@object
	.size		mrg32k3aM2SubSeq,(mrg32k3aM1 - mrg32k3aM2SubSeq)
mrg32k3aM2SubSeq:
        /* <DEDUP_REMOVED lines=126> */
	.type		mrg32k3aM1,@object
	.size		mrg32k3aM1,(mrg32k3aM1Seq - mrg32k3aM1)
mrg32k3aM1:
        /* <DEDUP_REMOVED lines=144> */
	.type		mrg32k3aM1Seq,@object
	.size		mrg32k3aM1Seq,(mrg32k3aM2 - mrg32k3aM1Seq)
mrg32k3aM1Seq:
        /* <DEDUP_REMOVED lines=144> */
	.type		mrg32k3aM2,@object
	.size		mrg32k3aM2,(mrg32k3aM2Seq - mrg32k3aM2)
mrg32k3aM2:
        /* <DEDUP_REMOVED lines=144> */
	.type		mrg32k3aM2Seq,@object
	.size		mrg32k3aM2Seq,(precalc_xorwow_matrix - mrg32k3aM2Seq)
mrg32k3aM2Seq:
        /* <DEDUP_REMOVED lines=144> */
	.type		precalc_xorwow_matrix,@object
	.size		precalc_xorwow_matrix,(precalc_xorwow_offset_matrix - precalc_xorwow_matrix)
precalc_xorwow_matrix:
        /* <DEDUP_REMOVED lines=6400> */
	.type		precalc_xorwow_offset_matrix,@object
	.size		precalc_xorwow_offset_matrix,(.L_1 - precalc_xorwow_offset_matrix)
precalc_xorwow_offset_matrix:
        /* <DEDUP_REMOVED lines=6400> */
.L_1:


//--------------------- .nv.shared.reserved.0     --------------------------
	.section	.nv.shared.reserved.0,"aw",@nobits
	.weak		__nv_reservedSMEM_offset_0_alias
	.size		__nv_reservedSMEM_offset_0_alias, 0, 64
	.other		__nv_reservedSMEM_offset_0_alias,@"STO_CUDA_RESERVED_SHARED STV_DEFAULT"
__nv_reservedSMEM_offset_0_alias:
	.zero		0
	.zero		64


//--------------------- .nv.constant0.div_scalar_forward_bf16_kernel --------------------------
	.section	.nv.constant0.div_scalar_forward_bf16_kernel,"a",@progbits
	.sectionflags	@""
	.align	4
.nv.constant0.div_scalar_forward_bf16_kernel:
	.zero		912


//--------------------- .nv.constant0.mul_scalar_forward_bf16_kernel --------------------------
	.section	.nv.constant0.mul_scalar_forward_bf16_kernel,"a",@progbits
	.sectionflags	@""
	.align	4
.nv.constant0.mul_scalar_forward_bf16_kernel:
	.zero		912


//--------------------- .nv.constant0.sub_scalar_forward_bf16_kernel --------------------------
	.section	.nv.constant0.sub_scalar_forward_bf16_kernel,"a",@progbits
	.sectionflags	@""
	.align	4
.nv.constant0.sub_scalar_forward_bf16_kernel:
	.zero		912


//--------------------- .nv.constant0.add_scalar_forward_bf16_kernel --------------------------
	.section	.nv.constant0.add_scalar_forward_bf16_kernel,"a",@progbits
	.sectionflags	@""
	.align	4
.nv.constant0.add_scalar_forward_bf16_kernel:
	.zero		912


//--------------------- .nv.constant0.div_forward_bf16_kernel --------------------------
	.section	.nv.constant0.div_forward_bf16_kernel,"a",@progbits
	.sectionflags	@""
	.align	4
.nv.constant0.div_forward_bf16_kernel:
	.zero		916


//--------------------- .nv.constant0.mul_forward_bf16_kernel --------------------------
	.section	.nv.constant0.mul_forward_bf16_kernel,"a",@progbits
	.sectionflags	@""
	.align	4
.nv.constant0.mul_forward_bf16_kernel:
	.zero		916


//--------------------- .nv.constant0.sub_forward_bf16_kernel --------------------------
	.section	.nv.constant0.sub_forward_bf16_kernel,"a",@progbits
	.sectionflags	@""
	.align	4
.nv.constant0.sub_forward_bf16_kernel:
	.zero		916


//--------------------- .nv.constant0.add_forward_bf16_kernel --------------------------
	.section	.nv.constant0.add_forward_bf16_kernel,"a",@progbits
	.sectionflags	@""
	.align	4
.nv.constant0.add_forward_bf16_kernel:
	.zero		916


//--------------------- .nv.constant0.from_f32_bf16_kernel --------------------------
	.section	.nv.constant0.from_f32_bf16_kernel,"a",@progbits
	.sectionflags	@""
	.align	4
.nv.constant0.from_f32_bf16_kernel:
	.zero		916


//--------------------- .nv.constant0.to_f32_bf16_kernel --------------------------
	.section	.nv.constant0.to_f32_bf16_kernel,"a",@progbits
	.sectionflags	@""
	.align	4
.nv.constant0.to_f32_bf16_kernel:
	.zero		916


//--------------------- .nv.constant0.fill_bf16_kernel --------------------------
	.section	.nv.constant0.fill_bf16_kernel,"a",@progbits
	.sectionflags	@""
	.align	4
.nv.constant0.fill_bf16_kernel:
	.zero		912


//--------------------- .nv.constant0.sqrt_forward_bf16_kernel --------------------------
	.section	.nv.constant0.sqrt_forward_bf16_kernel,"a",@progbits
	.sectionflags	@""
	.align	4
.nv.constant0.sqrt_forward_bf16_kernel:
	.zero		908


//--------------------- SYMBOLS --------------------------

	.type		.nv.reservedSmem.offset0,@object
	.size		.nv.reservedSmem.offset0,0x4
